// auto-generated by cutlass_sweep.gemm — config: {"arch": "sm_100", "cluster_m": 1, "cluster_n": 1, "dtype": "int8", "dtype_b": "int8", "layout": "nt", "stages": 3, "tile_k": 128, "tile_m": 64, "tile_n": 64}
#include "cutlass/cutlass.h"
#include "cutlass/gemm/collective/collective_builder.hpp"
#include "cutlass/gemm/device/gemm_universal_adapter.h"
#include "cutlass/gemm/kernel/gemm_universal.hpp"
#include "cutlass/epilogue/collective/collective_builder.hpp"

using ElemA = int8_t;
using ElemB = int8_t;
using ElemCD = int8_t;
using Acc  = int32_t;
using TileShape    = cute::Shape<cute::_64, cute::_64, cute::_128>;
using ClusterShape = cute::Shape<cute::_1, cute::_1, cute::_1>;

using CollectiveEpilogue = typename cutlass::epilogue::collective::CollectiveBuilder<
    cutlass::arch::Sm100, cutlass::arch::OpClassTensorOp,
    TileShape, ClusterShape,
    cutlass::epilogue::collective::EpilogueTileAuto,
    Acc, Acc,
    ElemCD, cutlass::layout::RowMajor, 128 / cutlass::sizeof_bits<ElemCD>::value,
    ElemCD, cutlass::layout::RowMajor, 128 / cutlass::sizeof_bits<ElemCD>::value,
    cutlass::epilogue::collective::EpilogueScheduleAuto
  >::CollectiveOp;

using CollectiveMainloop = typename cutlass::gemm::collective::CollectiveBuilder<
    cutlass::arch::Sm100, cutlass::arch::OpClassTensorOp,
    ElemA, cutlass::layout::RowMajor, 128 / cutlass::sizeof_bits<ElemA>::value,
    ElemB, cutlass::layout::ColumnMajor, 128 / cutlass::sizeof_bits<ElemB>::value,
    Acc,
    TileShape, ClusterShape,
    cutlass::gemm::collective::StageCount<3>,
    cutlass::gemm::collective::KernelScheduleAuto
  >::CollectiveOp;

using GemmKernel = cutlass::gemm::kernel::GemmUniversal<
    cute::Shape<int,int,int,int>,
    CollectiveMainloop,
    CollectiveEpilogue
>;
using Gemm = cutlass::gemm::device::GemmUniversalAdapter<GemmKernel>;

// Force the device kernel symbol into the cubin without needing a host main.
auto* _anchor = &cutlass::device_kernel<GemmKernel>;


// ===== COMPILED SASS (sm_100a) =====

	.target	sm_100a

	.elftype	@"ET_EXEC"


//--------------------- .note.nv.tkinfo           --------------------------
	.section	.note.nv.tkinfo,"",@"SHT_NOTE"
	.sectionflags	@"SHF_NOTE_NV_TKINFO"
	.tkinfo
        /*0018*/ 	.word	0x00000002
        /*0030*/ 	.string	""
        /*0030*/ 	.string	"ptxas"
        /*0030*/ 	.string	"Cuda compilation tools, release 13.0, V13.0.88"
        /*0030*/ 	.string	"Build cuda_13.0.r13.0/compiler.36424714_0"
        /*0030*/ 	.string	"-arch sm_100a -m 64 "



//--------------------- .note.nv.cuinfo           --------------------------
	.section	.note.nv.cuinfo,"",@"SHT_NOTE"
	.sectionflags	@"SHF_NOTE_NV_CUINFO"
        /*0018*/ 	.short	0x0002
        /*001a*/ 	.short	0x0064
        /*001c*/ 	.short	0x0082
	.zero		2


//--------------------- .nv.info                  --------------------------
	.section	.nv.info,"",@"SHT_CUDA_INFO"
	.align	4


	//----- nvinfo : EIATTR_REGCOUNT
	.align		4
        /*0000*/ 	.byte	0x04, 0x2f
        /*0002*/ 	.short	(.L_19 - .L_18)
	.align		4
.L_18:
        /*0004*/ 	.word	index@(_ZN7cutlass13device_kernelINS_4gemm6kernel13GemmUniversalIN4cute5tupleIJiiiiEEENS1_10collective13CollectiveMmaINS1_35MainloopSm100TmaUmmaWarpSpecializedILi3ELi2ELi4ENS5_IJNS4_1CILi1EEESB_SB_EEEEENS5_IJNSA_ILi64EEESE_NSA_ILi128EEEEEEaNS5_IJlSB_lEEEaSH_NS4_8TiledMMAINS4_8MMA_AtomIJNS4_15SM100_MMA_S8_SSIaaiLi64ELi64ELNS4_4UMMA5MajorE0ELSM_0ELNSL_8SaturateE0EEEEEENS4_6LayoutISC_NS5_IJNSA_ILi0EEESR_SR_EEEEENS5_IJNS4_10UnderscoreESU_SU_EEEEENS4_13SM90_TMA_LOADENS4_14ComposedLayoutINS4_7SwizzleILi3ELi4ELi3EEENS4_18smem_ptr_flag_bitsILi8EEENSQ_INS5_IJNSA_ILi8EEESF_EEENS5_IJSF_SB_EEEEEEEvNS4_8identityESX_S17_vS18_EENS_8epilogue10collective18CollectiveEpilogueINS1A_23Sm100TmaWarpSpecializedILi1ELi1ELi32ELb0ELb0EEEJSG_NS5_IJNSQ_ISE_SB_EES1F_EEEaSH_aSH_NS1A_6fusion15FusionCallbacksIS1E_NS1H_17LinearCombinationIaiaiLNS_15FloatRoundStyleE2EEESG_S1G_JEEENS4_5SM1004TMEM4LOAD26SM100_TMEM_LOAD_16dp32b32xESX_NSY_INSZ_ILi2ELi4ELi3EEES12_NSQ_INS5_IJS13_SE_EEENS5_IJSE_SB_EEEEEEENS4_39AutoVectorizingCopyWithAssumedAlignmentILi128EEENS4_14SM90_TMA_STOREES1V_S1X_S1X_EEEvvEEEEvNT_6ParamsE)
        /*0008*/ 	.word	0x0000007b


	//----- nvinfo : EIATTR_FRAME_SIZE
	.align		4
.L_19:
        /*000c*/ 	.byte	0x04, 0x11
        /*000e*/ 	.short	(.L_21 - .L_20)
	.align		4
.L_20:
        /*0010*/ 	.word	index@($__internal_2_$__cuda_sm10x_tcgen05_guardrail_trap_unallocated_columns_being_dealloced)
        /*0014*/ 	.word	0x00000000


	//----- nvinfo : EIATTR_FRAME_SIZE
	.align		4
.L_21:
        /*0018*/ 	.byte	0x04, 0x11
        /*001a*/ 	.short	(.L_23 - .L_22)
	.align		4
.L_22:
        /*001c*/ 	.word	index@($__internal_1_$__cuda_sm10x_tcgen05_guardrail_trap_phase_invalid_during_alloc)
        /*0020*/ 	.word	0x00000000


	//----- nvinfo : EIATTR_FRAME_SIZE
	.align		4
.L_23:
        /*0024*/ 	.byte	0x04, 0x11
        /*0026*/ 	.short	(.L_25 - .L_24)
	.align		4
.L_24:
        /*0028*/ 	.word	index@($__internal_0_$__cuda_sm10x_tcgen05_guardrail_trap_col_being_dealloced_not_returned_by_alloc)
        /*002c*/ 	.word	0x00000000


	//----- nvinfo : EIATTR_FRAME_SIZE
	.align		4
.L_25:
        /*0030*/ 	.byte	0x04, 0x11
        /*0032*/ 	.short	(.L_27 - .L_26)
	.align		4
.L_26:
        /*0034*/ 	.word	index@(_ZN7cutlass13device_kernelINS_4gemm6kernel13GemmUniversalIN4cute5tupleIJiiiiEEENS1_10collective13CollectiveMmaINS1_35MainloopSm100TmaUmmaWarpSpecializedILi3ELi2ELi4ENS5_IJNS4_1CILi1EEESB_SB_EEEEENS5_IJNSA_ILi64EEESE_NSA_ILi128EEEEEEaNS5_IJlSB_lEEEaSH_NS4_8TiledMMAINS4_8MMA_AtomIJNS4_15SM100_MMA_S8_SSIaaiLi64ELi64ELNS4_4UMMA5MajorE0ELSM_0ELNSL_8SaturateE0EEEEEENS4_6LayoutISC_NS5_IJNSA_ILi0EEESR_SR_EEEEENS5_IJNS4_10UnderscoreESU_SU_EEEEENS4_13SM90_TMA_LOADENS4_14ComposedLayoutINS4_7SwizzleILi3ELi4ELi3EEENS4_18smem_ptr_flag_bitsILi8EEENSQ_INS5_IJNSA_ILi8EEESF_EEENS5_IJSF_SB_EEEEEEEvNS4_8identityESX_S17_vS18_EENS_8epilogue10collective18CollectiveEpilogueINS1A_23Sm100TmaWarpSpecializedILi1ELi1ELi32ELb0ELb0EEEJSG_NS5_IJNSQ_ISE_SB_EES1F_EEEaSH_aSH_NS1A_6fusion15FusionCallbacksIS1E_NS1H_17LinearCombinationIaiaiLNS_15FloatRoundStyleE2EEESG_S1G_JEEENS4_5SM1004TMEM4LOAD26SM100_TMEM_LOAD_16dp32b32xESX_NSY_INSZ_ILi2ELi4ELi3EEES12_NSQ_INS5_IJS13_SE_EEENS5_IJSE_SB_EEEEEEENS4_39AutoVectorizingCopyWithAssumedAlignmentILi128EEENS4_14SM90_TMA_STOREES1V_S1X_S1X_EEEvvEEEEvNT_6ParamsE)
        /*0038*/ 	.word	0x00000000


	//----- nvinfo : EIATTR_MIN_STACK_SIZE
	.align		4
.L_27:
        /*003c*/ 	.byte	0x04, 0x12
        /*003e*/ 	.short	(.L_29 - .L_28)
	.align		4
.L_28:
        /*0040*/ 	.word	index@(_ZN7cutlass13device_kernelINS_4gemm6kernel13GemmUniversalIN4cute5tupleIJiiiiEEENS1_10collective13CollectiveMmaINS1_35MainloopSm100TmaUmmaWarpSpecializedILi3ELi2ELi4ENS5_IJNS4_1CILi1EEESB_SB_EEEEENS5_IJNSA_ILi64EEESE_NSA_ILi128EEEEEEaNS5_IJlSB_lEEEaSH_NS4_8TiledMMAINS4_8MMA_AtomIJNS4_15SM100_MMA_S8_SSIaaiLi64ELi64ELNS4_4UMMA5MajorE0ELSM_0ELNSL_8SaturateE0EEEEEENS4_6LayoutISC_NS5_IJNSA_ILi0EEESR_SR_EEEEENS5_IJNS4_10UnderscoreESU_SU_EEEEENS4_13SM90_TMA_LOADENS4_14ComposedLayoutINS4_7SwizzleILi3ELi4ELi3EEENS4_18smem_ptr_flag_bitsILi8EEENSQ_INS5_IJNSA_ILi8EEESF_EEENS5_IJSF_SB_EEEEEEEvNS4_8identityESX_S17_vS18_EENS_8epilogue10collective18CollectiveEpilogueINS1A_23Sm100TmaWarpSpecializedILi1ELi1ELi32ELb0ELb0EEEJSG_NS5_IJNSQ_ISE_SB_EES1F_EEEaSH_aSH_NS1A_6fusion15FusionCallbacksIS1E_NS1H_17LinearCombinationIaiaiLNS_15FloatRoundStyleE2EEESG_S1G_JEEENS4_5SM1004TMEM4LOAD26SM100_TMEM_LOAD_16dp32b32xESX_NSY_INSZ_ILi2ELi4ELi3EEES12_NSQ_INS5_IJS13_SE_EEENS5_IJSE_SB_EEEEEEENS4_39AutoVectorizingCopyWithAssumedAlignmentILi128EEENS4_14SM90_TMA_STOREES1V_S1X_S1X_EEEvvEEEEvNT_6ParamsE)
        /*0044*/ 	.word	0x00000000
.L_29:


//--------------------- .nv.compat                --------------------------
	.section	.nv.compat,"",@"SHT_CUDA_COMPAT_INFO"
	.align	4
        /*0000*/ 	.byte	0x02, 0x09, 0x01, 0x00, 0x02, 0x02, 0x03, 0x00, 0x02, 0x05, 0x06, 0x00, 0x03, 0x07, 0x01, 0x01
        /*0010*/ 	.byte	0x02, 0x03, 0x01, 0x00, 0x02, 0x06, 0x01, 0x00, 0x04, 0x0b, 0x08, 0x00, 0x01, 0x00, 0x00, 0x00
        /*0020*/ 	.byte	0x00, 0x00, 0x00, 0x00


//--------------------- .nv.info._ZN7cutlass13device_kernelINS_4gemm6kernel13GemmUniversalIN4cute5tupleIJiiiiEEENS1_10collective13CollectiveMmaINS1_35MainloopSm100TmaUmmaWarpSpecializedILi3ELi2ELi4ENS5_IJNS4_1CILi1EEESB_SB_EEEEENS5_IJNSA_ILi64EEESE_NSA_ILi128EEEEEEaNS5_IJlSB_lEEEaSH_NS4_8TiledMMAINS4_8MMA_AtomIJNS4_15SM100_MMA_S8_SSIaaiLi64ELi64ELNS4_4UMMA5MajorE0ELSM_0ELNSL_8SaturateE0EEEEEENS4_6LayoutISC_NS5_IJNSA_ILi0EEESR_SR_EEEEENS5_IJNS4_10UnderscoreESU_SU_EEEEENS4_13SM90_TMA_LOADENS4_14ComposedLayoutINS4_7SwizzleILi3ELi4ELi3EEENS4_18smem_ptr_flag_bitsILi8EEENSQ_INS5_IJNSA_ILi8EEESF_EEENS5_IJSF_SB_EEEEEEEvNS4_8identityESX_S17_vS18_EENS_8epilogue10collective18CollectiveEpilogueINS1A_23Sm100TmaWarpSpecializedILi1ELi1ELi32ELb0ELb0EEEJSG_NS5_IJNSQ_ISE_SB_EES1F_EEEaSH_aSH_NS1A_6fusion15FusionCallbacksIS1E_NS1H_17LinearCombinationIaiaiLNS_15FloatRoundStyleE2EEESG_S1G_JEEENS4_5SM1004TMEM4LOAD26SM100_TMEM_LOAD_16dp32b32xESX_NSY_INSZ_ILi2ELi4ELi3EEES12_NSQ_INS5_IJS13_SE_EEENS5_IJSE_SB_EEEEEEENS4_39AutoVectorizingCopyWithAssumedAlignmentILi128EEENS4_14SM90_TMA_STOREES1V_S1X_S1X_EEEvvEEEEvNT_6ParamsE --------------------------
	.section	.nv.info._ZN7cutlass13device_kernelINS_4gemm6kernel13GemmUniversalIN4cute5tupleIJiiiiEEENS1_10collective13CollectiveMmaINS1_35MainloopSm100TmaUmmaWarpSpecializedILi3ELi2ELi4ENS5_IJNS4_1CILi1EEESB_SB_EEEEENS5_IJNSA_ILi64EEESE_NSA_ILi128EEEEEEaNS5_IJlSB_lEEEaSH_NS4_8TiledMMAINS4_8MMA_AtomIJNS4_15SM100_MMA_S8_SSIaaiLi64ELi64ELNS4_4UMMA5MajorE0ELSM_0ELNSL_8SaturateE0EEEEEENS4_6LayoutISC_NS5_IJNSA_ILi0EEESR_SR_EEEEENS5_IJNS4_10UnderscoreESU_SU_EEEEENS4_13SM90_TMA_LOADENS4_14ComposedLayoutINS4_7SwizzleILi3ELi4ELi3EEENS4_18smem_ptr_flag_bitsILi8EEENSQ_INS5_IJNSA_ILi8EEESF_EEENS5_IJSF_SB_EEEEEEEvNS4_8identityESX_S17_vS18_EENS_8epilogue10collective18CollectiveEpilogueINS1A_23Sm100TmaWarpSpecializedILi1ELi1ELi32ELb0ELb0EEEJSG_NS5_IJNSQ_ISE_SB_EES1F_EEEaSH_aSH_NS1A_6fusion15FusionCallbacksIS1E_NS1H_17LinearCombinationIaiaiLNS_15FloatRoundStyleE2EEESG_S1G_JEEENS4_5SM1004TMEM4LOAD26SM100_TMEM_LOAD_16dp32b32xESX_NSY_INSZ_ILi2ELi4ELi3EEES12_NSQ_INS5_IJS13_SE_EEENS5_IJSE_SB_EEEEEEENS4_39AutoVectorizingCopyWithAssumedAlignmentILi128EEENS4_14SM90_TMA_STOREES1V_S1X_S1X_EEEvvEEEEvNT_6ParamsE,"",@"SHT_CUDA_INFO"
	.sectionflags	@""
	.align	4


	//----- nvinfo : EIATTR_CUDA_API_VERSION
	.align		4
        /*0000*/ 	.byte	0x04, 0x37
        /*0002*/ 	.short	(.L_31 - .L_30)
.L_30:
        /*0004*/ 	.word	0x00000082


	//----- nvinfo : EIATTR_KPARAM_INFO
	.align		4
.L_31:
        /*0008*/ 	.byte	0x04, 0x17
        /*000a*/ 	.short	(.L_33 - .L_32)
.L_32:
        /*000c*/ 	.word	0x00000000
        /*0010*/ 	.short	0x0000
        /*0012*/ 	.short	0x0000
        /*0014*/ 	.byte	0x00, 0xf0, 0x01, 0x20


	//----- nvinfo : EIATTR_AT_ENTRY_FRAGMENTS
	.align		4
.L_33:
        /*0018*/ 	.byte	0x04, 0x4f
        /*001a*/ 	.short	(.L_35 - .L_34)


	//   ....[0]....
.L_34:
        /*001c*/ 	.word	0x00000006


	//----- nvinfo : EIATTR_RESERVED_SMEM_USED
	.align		4
.L_35:
        /*0020*/ 	.byte	0x01, 0x41
	.zero		2


	//----- nvinfo : EIATTR_SPARSE_MMA_MASK
	.align		4
        /*0024*/ 	.byte	0x03, 0x50
        /*0026*/ 	.short	0x0000


	//----- nvinfo : EIATTR_TCGEN05_1CTA_USED
	.align		4
        /*0028*/ 	.byte	0x01, 0x51
	.zero		2


	//----- nvinfo : EIATTR_MAXREG_COUNT
	.align		4
        /*002c*/ 	.byte	0x03, 0x1b
        /*002e*/ 	.short	0x00ff


	//----- nvinfo : EIATTR_NUM_BARRIERS
	.align		4
        /*0030*/ 	.byte	0x02, 0x4c
        /*0032*/ 	.byte	0x07
	.zero		1


	//----- nvinfo : EIATTR_EXTERNS
	.align		4
        /*0034*/ 	.byte	0x04, 0x0f
        /*0036*/ 	.short	(.L_37 - .L_36)


	//   ....[0]....
	.align		4
.L_36:
        /*0038*/ 	.word	index@(__assertfail)


	//----- nvinfo : EIATTR_MERCURY_ISA_VERSION
	.align		4
.L_37:
        /*003c*/ 	.byte	0x03, 0x5f
        /*003e*/ 	.short	0x0101


	//----- nvinfo : EIATTR_INT_WARP_WIDE_INSTR_OFFSETS
	.align		4
        /*0040*/ 	.byte	0x04, 0x31
        /*0042*/ 	.short	(.L_39 - .L_38)


	//   ....[0]....
.L_38:
        /*0044*/ 	.word	0x00001d40


	//   ....[1]....
        /*0048*/ 	.word	0x00003760


	//   ....[2]....
        /*004c*/ 	.word	0x00003780


	//   ....[3]....
        /*0050*/ 	.word	0x000037b0


	//   ....[4]....
        /*0054*/ 	.word	0x000041c0


	//   ....[5]....
        /*0058*/ 	.word	0x000042b0


	//----- nvinfo : EIATTR_COOP_GROUP_MASK_REGIDS
	.align		4
.L_39:
        /*005c*/ 	.byte	0x04, 0x29
        /*005e*/ 	.short	(.L_41 - .L_40)


	//   ....[0]....
.L_40:
        /*0060*/ 	.word	0xffffffff


	//   ....[1]....
        /*0064*/ 	.word	0xffffffff


	//   ....[2]....
        /*0068*/ 	.word	0xffffffff


	//   ....[3]....
        /*006c*/ 	.word	0xffffffff


	//   ....[4]....
        /*0070*/ 	.word	0xffffffff


	//   ....[5]....
        /*0074*/ 	.word	0xffffffff


	//   ....[6]....
        /*0078*/ 	.word	0xffffffff


	//   ....[7]....
        /*007c*/ 	.word	0xffffffff


	//   ....[8]....
        /*0080*/ 	.word	0xffffffff


	//   ....[9]....
        /*0084*/ 	.word	0xffffffff


	//   ....[10]....
        /*0088*/ 	.word	0xffffffff


	//   ....[11]....
        /*008c*/ 	.word	0xffffffff


	//   ....[12]....
        /*0090*/ 	.word	0xffffffff


	//----- nvinfo : EIATTR_COOP_GROUP_INSTR_OFFSETS
	.align		4
.L_41:
        /*0094*/ 	.byte	0x04, 0x28
        /*0096*/ 	.short	(.L_43 - .L_42)


	//   ....[0]....
.L_42:
        /*0098*/ 	.word	0x00000090


	//   ....[1]....
        /*009c*/ 	.word	0x000004d0


	//   ....[2]....
        /*00a0*/ 	.word	0x00000620


	//   ....[3]....
        /*00a4*/ 	.word	0x00000760


	//   ....[4]....
        /*00a8*/ 	.word	0x00000860


	//   ....[5]....
        /*00ac*/ 	.word	0x000009d0


	//   ....[6]....
        /*00b0*/ 	.word	0x00000b70


	//   ....[7]....
        /*00b4*/ 	.word	0x00001c20


	//   ....[8]....
        /*00b8*/ 	.word	0x00002970


	//   ....[9]....
        /*00bc*/ 	.word	0x00002b80


	//   ....[10]....
        /*00c0*/ 	.word	0x00002bb0


	//   ....[11]....
        /*00c4*/ 	.word	0x00003640


	//   ....[12]....
        /*00c8*/ 	.word	0x00003870


	//----- nvinfo : EIATTR_VRC_CTA_INIT_COUNT
	.align		4
.L_43:
        /*00cc*/ 	.byte	0x02, 0x4a
        /*00ce*/ 	.byte	0x80
	.zero		1


	//----- nvinfo : EIATTR_SYSCALL_OFFSETS
	.align		4
        /*00d0*/ 	.byte	0x04, 0x46
        /*00d2*/ 	.short	(.L_45 - .L_44)


	//   ....[0]....
.L_44:
        /*00d4*/ 	.word	0x00004cd0


	//   ....[1]....
        /*00d8*/ 	.word	0x00004e10


	//   ....[2]....
        /*00dc*/ 	.word	0x00005570


	//----- nvinfo : EIATTR_MBARRIER_INSTR_OFFSETS
	.align		4
.L_45:
        /*00e0*/ 	.byte	0x04, 0x39
        /*00e2*/ 	.short	(.L_47 - .L_46)


	//   ....[0]....
.L_46:
        /*00e4*/ 	.word	0x000005b0
        /*00e8*/ 	.word	0x000000ff
        /*00ec*/ 	.word	0x00000000
        /*00f0*/ 	.short	0x0100
        /*00f2*/ 	.byte	0x05
	.zero		1


	//   ....[1]....
        /*00f4*/ 	.word	0x000005c0
        /*00f8*/ 	.word	0x000000ff
        /*00fc*/ 	.word	0x00000018
        /*0100*/ 	.short	0x0100
        /*0102*/ 	.byte	0x05
	.zero		1


	//   ....[2]....
        /*0104*/ 	.word	0x000005d0
        /*0108*/ 	.word	0x000000ff
        /*010c*/ 	.word	0x00000008
        /*0110*/ 	.short	0x0100
        /*0112*/ 	.byte	0x05
	.zero		1


	//   ....[3]....
        /*0114*/ 	.word	0x000005e0
        /*0118*/ 	.word	0x000000ff
        /*011c*/ 	.word	0x00000020
        /*0120*/ 	.short	0x0100
        /*0122*/ 	.byte	0x05
	.zero		1


	//   ....[4]....
        /*0124*/ 	.word	0x000005f0
        /*0128*/ 	.word	0x000000ff
        /*012c*/ 	.word	0x00000010
        /*0130*/ 	.short	0x0100
        /*0132*/ 	.byte	0x05
	.zero		1


	//   ....[5]....
        /*0134*/ 	.word	0x00000600
        /*0138*/ 	.word	0x000000ff
        /*013c*/ 	.word	0x00000028
        /*0140*/ 	.short	0x0100
        /*0142*/ 	.byte	0x05
	.zero		1


	//   ....[6]....
        /*0144*/ 	.word	0x00000730
        /*0148*/ 	.word	0x000000ff
        /*014c*/ 	.word	0x00000030
        /*0150*/ 	.short	0x0100
        /*0152*/ 	.byte	0x06
	.zero		1


	//   ....[7]....
        /*0154*/ 	.word	0x00000740
        /*0158*/ 	.word	0x000000ff
        /*015c*/ 	.word	0x00000038
        /*0160*/ 	.short	0x0100
        /*0162*/ 	.byte	0x06
	.zero		1


	//   ....[8]....
        /*0164*/ 	.word	0x00000830
        /*0168*/ 	.word	0x000000ff
        /*016c*/ 	.word	0x00000040
        /*0170*/ 	.short	0x0100
        /*0172*/ 	.byte	0x05
	.zero		1


	//   ....[9]....
        /*0174*/ 	.word	0x00000840
        /*0178*/ 	.word	0x000000ff
        /*017c*/ 	.word	0x00000048
        /*0180*/ 	.short	0x0100
        /*0182*/ 	.byte	0x05
	.zero		1


	//   ....[10]....
        /*0184*/ 	.word	0x00000980
        /*0188*/ 	.word	0x000000ff
        /*018c*/ 	.word	0x00000050
        /*0190*/ 	.short	0x0100
        /*0192*/ 	.byte	0x05
	.zero		1


	//   ....[11]....
        /*0194*/ 	.word	0x00000990
        /*0198*/ 	.word	0x000000ff
        /*019c*/ 	.word	0x00000060
        /*01a0*/ 	.short	0x0100
        /*01a2*/ 	.byte	0x05
	.zero		1


	//   ....[12]....
        /*01a4*/ 	.word	0x000009a0
        /*01a8*/ 	.word	0x000000ff
        /*01ac*/ 	.word	0x00000058
        /*01b0*/ 	.short	0x0100
        /*01b2*/ 	.byte	0x05
	.zero		1


	//   ....[13]....
        /*01b4*/ 	.word	0x000009b0
        /*01b8*/ 	.word	0x000000ff
        /*01bc*/ 	.word	0x00000068
        /*01c0*/ 	.short	0x0100
        /*01c2*/ 	.byte	0x05
	.zero		1


	//   ....[14]....
        /*01c4*/ 	.word	0x00000ae0
        /*01c8*/ 	.word	0x000000ff
        /*01cc*/ 	.word	0x00000070
        /*01d0*/ 	.short	0x0100
        /*01d2*/ 	.byte	0x06
	.zero		1


	//   ....[15]....
        /*01d4*/ 	.word	0x00000af0
        /*01d8*/ 	.word	0x000000ff
        /*01dc*/ 	.word	0x00000090
        /*01e0*/ 	.short	0x0100
        /*01e2*/ 	.byte	0x06
	.zero		1


	//   ....[16]....
        /*01e4*/ 	.word	0x00000b00
        /*01e8*/ 	.word	0x000000ff
        /*01ec*/ 	.word	0x00000078
        /*01f0*/ 	.short	0x0100
        /*01f2*/ 	.byte	0x06
	.zero		1


	//   ....[17]....
        /*01f4*/ 	.word	0x00000b10
        /*01f8*/ 	.word	0x000000ff
        /*01fc*/ 	.word	0x00000098
        /*0200*/ 	.short	0x0100
        /*0202*/ 	.byte	0x06
	.zero		1


	//   ....[18]....
        /*0204*/ 	.word	0x00000b20
        /*0208*/ 	.word	0x000000ff
        /*020c*/ 	.word	0x00000080
        /*0210*/ 	.short	0x0100
        /*0212*/ 	.byte	0x06
	.zero		1


	//   ....[19]....
        /*0214*/ 	.word	0x00000b30
        /*0218*/ 	.word	0x000000ff
        /*021c*/ 	.word	0x000000a0
        /*0220*/ 	.short	0x0100
        /*0222*/ 	.byte	0x06
	.zero		1


	//   ....[20]....
        /*0224*/ 	.word	0x00000b40
        /*0228*/ 	.word	0x000000ff
        /*022c*/ 	.word	0x00000088
        /*0230*/ 	.short	0x0100
        /*0232*/ 	.byte	0x06
	.zero		1


	//   ....[21]....
        /*0234*/ 	.word	0x00000b50
        /*0238*/ 	.word	0x000000ff
        /*023c*/ 	.word	0x000000a8
        /*0240*/ 	.short	0x0100
        /*0242*/ 	.byte	0x06
	.zero		1


	//   ....[22]....
        /*0244*/ 	.word	0x00000c40
        /*0248*/ 	.word	0x000000ff
        /*024c*/ 	.word	0x000000b0
        /*0250*/ 	.short	0x0100
        /*0252*/ 	.byte	0x05
	.zero		1


	//   ....[23]....
        /*0254*/ 	.word	0x00000c50
        /*0258*/ 	.word	0x000000ff
        /*025c*/ 	.word	0x000000c0
        /*0260*/ 	.short	0x0100
        /*0262*/ 	.byte	0x05
	.zero		1


	//   ....[24]....
        /*0264*/ 	.word	0x00000c60
        /*0268*/ 	.word	0x000000ff
        /*026c*/ 	.word	0x000000b8
        /*0270*/ 	.short	0x0100
        /*0272*/ 	.byte	0x05
	.zero		1


	//   ....[25]....
        /*0274*/ 	.word	0x00000c70
        /*0278*/ 	.word	0x000000ff
        /*027c*/ 	.word	0x000000c8
        /*0280*/ 	.short	0x0100
        /*0282*/ 	.byte	0x05
	.zero		1


	//   ....[26]....
        /*0284*/ 	.word	0x00001540
        /*0288*/ 	.word	0x00000003
        /*028c*/ 	.word	0x000000c0
        /*0290*/ 	.short	0x010a
        /*0292*/ 	.byte	0xff
	.zero		1


	//   ....[27]....
        /*0294*/ 	.word	0x00001570
        /*0298*/ 	.word	0x00000003
        /*029c*/ 	.word	0x000000b0
        /*02a0*/ 	.short	0x0101
        /*02a2*/ 	.byte	0xff
	.zero		1


	//   ....[28]....
        /*02a4*/ 	.word	0x00001640
        /*02a8*/ 	.word	0x000000ff
        /*02ac*/ 	.word	0x00000018
        /*02b0*/ 	.short	0x010a
        /*02b2*/ 	.byte	0x08
	.zero		1


	//   ....[29]....
        /*02b4*/ 	.word	0x000016e0
        /*02b8*/ 	.word	0x000000ff
        /*02bc*/ 	.word	0x00000018
        /*02c0*/ 	.short	0x010a
        /*02c2*/ 	.byte	0x21
	.zero		1


	//   ....[30]....
        /*02c4*/ 	.word	0x00001840
        /*02c8*/ 	.word	0x000000ff
        /*02cc*/ 	.word	0x00000018
        /*02d0*/ 	.short	0x010a
        /*02d2*/ 	.byte	0x08
	.zero		1


	//   ....[31]....
        /*02d4*/ 	.word	0x00001930
        /*02d8*/ 	.word	0x000000ff
        /*02dc*/ 	.word	0x00000048
        /*02e0*/ 	.short	0x0101
        /*02e2*/ 	.byte	0x04
	.zero		1


	//   ....[32]....
        /*02e4*/ 	.word	0x00001950
        /*02e8*/ 	.word	0x000000ff
        /*02ec*/ 	.word	0x00000018
        /*02f0*/ 	.short	0x010a
        /*02f2*/ 	.byte	0x08
	.zero		1


	//   ....[33]....
        /*02f4*/ 	.word	0x000019d0
        /*02f8*/ 	.word	0x000000ff
        /*02fc*/ 	.word	0x00000018
        /*0300*/ 	.short	0x010a
        /*0302*/ 	.byte	0x11
	.zero		1


	//   ....[34]....
        /*0304*/ 	.word	0x00001b30
        /*0308*/ 	.word	0x000000ff
        /*030c*/ 	.word	0x00000018
        /*0310*/ 	.short	0x010a
        /*0312*/ 	.byte	0x08
	.zero		1


	//   ....[35]....
        /*0314*/ 	.word	0x00001c50
        /*0318*/ 	.word	0x00000002
        /*031c*/ 	.word	0x00000050
        /*0320*/ 	.short	0x010a
        /*0322*/ 	.byte	0xff
	.zero		1


	//   ....[36]....
        /*0324*/ 	.word	0x00001d10
        /*0328*/ 	.word	0x00000002
        /*032c*/ 	.word	0x00000000
        /*0330*/ 	.short	0x0101
        /*0332*/ 	.byte	0xff
	.zero		1


	//   ....[37]....
        /*0334*/ 	.word	0x00002270
        /*0338*/ 	.word	0x000000ff
        /*033c*/ 	.word	0x00000000
        /*0340*/ 	.short	0x010a
        /*0342*/ 	.byte	0x05
	.zero		1


	//   ....[38]....
        /*0344*/ 	.word	0x00002300
        /*0348*/ 	.word	0x000000ff
        /*034c*/ 	.word	0x00000000
        /*0350*/ 	.short	0x010a
        /*0352*/ 	.byte	0x05
	.zero		1


	//   ....[39]....
        /*0354*/ 	.word	0x000023a0
        /*0358*/ 	.word	0x00000000
        /*035c*/ 	.word	0x00000000
        /*0360*/ 	.short	0x010a
        /*0362*/ 	.byte	0xff
	.zero		1


	//   ....[40]....
        /*0364*/ 	.word	0x000024c0
        /*0368*/ 	.word	0x00000000
        /*036c*/ 	.word	0x000000b0
        /*0370*/ 	.short	0x010a
        /*0372*/ 	.byte	0xff
	.zero		1


	//   ....[41]....
        /*0374*/ 	.word	0x00002520
        /*0378*/ 	.word	0x00000004
        /*037c*/ 	.word	0x00000000
        /*0380*/ 	.short	0x0101
        /*0382*/ 	.byte	0xff
	.zero		1


	//   ....[42]....
        /*0384*/ 	.word	0x00002540
        /*0388*/ 	.word	0x000000ff
        /*038c*/ 	.word	0x00000060
        /*0390*/ 	.short	0x010a
        /*0392*/ 	.byte	0x05
	.zero		1


	//   ....[43]....
        /*0394*/ 	.word	0x00002660
        /*0398*/ 	.word	0x00000000
        /*039c*/ 	.word	0x00000050
        /*03a0*/ 	.short	0x010a
        /*03a2*/ 	.byte	0xff
	.zero		1


	//   ....[44]....
        /*03a4*/ 	.word	0x00002770
        /*03a8*/ 	.word	0x00000000
        /*03ac*/ 	.word	0x00000000
        /*03b0*/ 	.short	0x0101
        /*03b2*/ 	.byte	0xff
	.zero		1


	//   ....[45]....
        /*03b4*/ 	.word	0x00002800
        /*03b8*/ 	.word	0x000000ff
        /*03bc*/ 	.word	0x00000060
        /*03c0*/ 	.short	0x0106
        /*03c2*/ 	.byte	0x05
	.zero		1


	//   ....[46]....
        /*03c4*/ 	.word	0x00002820
        /*03c8*/ 	.word	0x000000ff
        /*03cc*/ 	.word	0x00000060
        /*03d0*/ 	.short	0x010a
        /*03d2*/ 	.byte	0x05
	.zero		1


	//   ....[47]....
        /*03d4*/ 	.word	0x000028b0
        /*03d8*/ 	.word	0x000000ff
        /*03dc*/ 	.word	0x00000060
        /*03e0*/ 	.short	0x0106
        /*03e2*/ 	.byte	0x04
	.zero		1


	//   ....[48]....
        /*03e4*/ 	.word	0x000028f0
        /*03e8*/ 	.word	0x00000000
        /*03ec*/ 	.word	0x00000060
        /*03f0*/ 	.short	0x010a
        /*03f2*/ 	.byte	0xff
	.zero		1


	//   ....[49]....
        /*03f4*/ 	.word	0x00002e30
        /*03f8*/ 	.word	0x00000000
        /*03fc*/ 	.word	0x00000050
        /*0400*/ 	.short	0x010a
        /*0402*/ 	.byte	0xff
	.zero		1


	//   ....[50]....
        /*0404*/ 	.word	0x00002f30
        /*0408*/ 	.word	0x00000003
        /*040c*/ 	.word	0x00000000
        /*0410*/ 	.short	0x0101
        /*0412*/ 	.byte	0xff
	.zero		1


	//   ....[51]....
        /*0414*/ 	.word	0x00002f40
        /*0418*/ 	.word	0x000000ff
        /*041c*/ 	.word	0x00000000
        /*0420*/ 	.short	0x010a
        /*0422*/ 	.byte	0x06
	.zero		1


	//   ....[52]....
        /*0424*/ 	.word	0x00002fc0
        /*0428*/ 	.word	0x000000ff
        /*042c*/ 	.word	0x00000090
        /*0430*/ 	.short	0x010a
        /*0432*/ 	.byte	0x07
	.zero		1


	//   ....[53]....
        /*0434*/ 	.word	0x000030a0
        /*0438*/ 	.word	0x000000ff
        /*043c*/ 	.word	0x00000000
        /*0440*/ 	.short	0x010a
        /*0442*/ 	.byte	0x06
	.zero		1


	//   ....[54]....
        /*0444*/ 	.word	0x000031d0
        /*0448*/ 	.word	0x000000ff
        /*044c*/ 	.word	0x00000000
        /*0450*/ 	.short	0x010a
        /*0452*/ 	.byte	0x1a
	.zero		1


	//   ....[55]....
        /*0454*/ 	.word	0x00003470
        /*0458*/ 	.word	0x000000ff
        /*045c*/ 	.word	0x00000000
        /*0460*/ 	.short	0x010a
        /*0462*/ 	.byte	0x06
	.zero		1


	//   ....[56]....
        /*0464*/ 	.word	0x00003500
        /*0468*/ 	.word	0x000000ff
        /*046c*/ 	.word	0x00000000
        /*0470*/ 	.short	0x010a
        /*0472*/ 	.byte	0x06
	.zero		1


	//   ....[57]....
        /*0474*/ 	.word	0x00003590
        /*0478*/ 	.word	0x000000ff
        /*047c*/ 	.word	0x00000000
        /*0480*/ 	.short	0x010a
        /*0482*/ 	.byte	0x06
	.zero		1


	//   ....[58]....
        /*0484*/ 	.word	0x00003620
        /*0488*/ 	.word	0x000000ff
        /*048c*/ 	.word	0x00000000
        /*0490*/ 	.short	0x010a
        /*0492*/ 	.byte	0x07
	.zero		1


	//   ....[59]....
        /*0494*/ 	.word	0x00003a60
        /*0498*/ 	.word	0x00000000
        /*049c*/ 	.word	0x00000050
        /*04a0*/ 	.short	0x010a
        /*04a2*/ 	.byte	0xff
	.zero		1


	//   ....[60]....
        /*04a4*/ 	.word	0x00003b50
        /*04a8*/ 	.word	0x00000000
        /*04ac*/ 	.word	0x00000000
        /*04b0*/ 	.short	0x0101
        /*04b2*/ 	.byte	0xff
	.zero		1


	//   ....[61]....
        /*04b4*/ 	.word	0x00003e70
        /*04b8*/ 	.word	0x000000ff
        /*04bc*/ 	.word	0x00000048
        /*04c0*/ 	.short	0x010a
        /*04c2*/ 	.byte	0x06
	.zero		1


	//   ....[62]....
        /*04c4*/ 	.word	0x00003ff0
        /*04c8*/ 	.word	0x000000ff
        /*04cc*/ 	.word	0x00000038
        /*04d0*/ 	.short	0x010a
        /*04d2*/ 	.byte	0x06
	.zero		1


	//   ....[63]....
        /*04d4*/ 	.word	0x00004320
        /*04d8*/ 	.word	0x000000ff
        /*04dc*/ 	.word	0x00000030
        /*04e0*/ 	.short	0x010b
        /*04e2*/ 	.byte	0x06
	.zero		1


	//   ....[64]....
        /*04e4*/ 	.word	0x00004340
        /*04e8*/ 	.word	0x000000ff
        /*04ec*/ 	.word	0x00000000
        /*04f0*/ 	.short	0x0101
        /*04f2*/ 	.byte	0x25
	.zero		1


	//   ....[65]....
        /*04f4*/ 	.word	0x00004380
        /*04f8*/ 	.word	0x00000000
        /*04fc*/ 	.word	0x00000038
        /*0500*/ 	.short	0x010a
        /*0502*/ 	.byte	0xff
	.zero		1


	//   ....[66]....
        /*0504*/ 	.word	0x000046e0
        /*0508*/ 	.word	0x00000000
        /*050c*/ 	.word	0x00000050
        /*0510*/ 	.short	0x010a
        /*0512*/ 	.byte	0xff
	.zero		1


	//   ....[67]....
        /*0514*/ 	.word	0x000047f0
        /*0518*/ 	.word	0x00000000
        /*051c*/ 	.word	0x00000000
        /*0520*/ 	.short	0x0101
        /*0522*/ 	.byte	0xff
	.zero		1


	//   ....[68]....
        /*0524*/ 	.word	0x000051a0
        /*0528*/ 	.word	0x000000ff
        /*052c*/ 	.word	0x00000030
        /*0530*/ 	.short	0x010a
        /*0532*/ 	.byte	0x2b
	.zero		1


	//   ....[69]....
        /*0534*/ 	.word	0x000051c0
        /*0538*/ 	.word	0x0000005c
        /*053c*/ 	.word	0x00000070
        /*0540*/ 	.short	0x010a
        /*0542*/ 	.byte	0xff
	.zero		1


	//   ....[70]....
        /*0544*/ 	.word	0x00005310
        /*0548*/ 	.word	0x000000ff
        /*054c*/ 	.word	0x00000030
        /*0550*/ 	.short	0x010a
        /*0552*/ 	.byte	0x2b
	.zero		1


	//   ....[71]....
        /*0554*/ 	.word	0x000053f0
        /*0558*/ 	.word	0x000000ff
        /*055c*/ 	.word	0x00000000
        /*0560*/ 	.short	0x0101
        /*0562*/ 	.byte	0x04
	.zero		1


	//   ....[72]....
        /*0564*/ 	.word	0x00005450
        /*0568*/ 	.word	0x0000005c
        /*056c*/ 	.word	0x00000070
        /*0570*/ 	.short	0x010a
        /*0572*/ 	.byte	0xff
	.zero		1


	//   ....[73]....
        /*0574*/ 	.word	0x000057b0
        /*0578*/ 	.word	0x000000ff
        /*057c*/ 	.word	0x00000000
        /*0580*/ 	.short	0x0101
        /*0582*/ 	.byte	0x05
	.zero		1


	//   ....[74]....
        /*0584*/ 	.word	0x00006120
        /*0588*/ 	.word	0x00000003
        /*058c*/ 	.word	0x000000c0
        /*0590*/ 	.short	0x010a
        /*0592*/ 	.byte	0xff
	.zero		1


	//   ....[75]....
        /*0594*/ 	.word	0x00006180
        /*0598*/ 	.word	0x00000002
        /*059c*/ 	.word	0x00000018
        /*05a0*/ 	.short	0x010a
        /*05a2*/ 	.byte	0xff
	.zero		1


	//   ....[76]....
        /*05a4*/ 	.word	0x000061e0
        /*05a8*/ 	.word	0x00000002
        /*05ac*/ 	.word	0x00000018
        /*05b0*/ 	.short	0x010a
        /*05b2*/ 	.byte	0xff
	.zero		1


	//   ....[77]....
        /*05b4*/ 	.word	0x00006230
        /*05b8*/ 	.word	0x00000002
        /*05bc*/ 	.word	0x00000050
        /*05c0*/ 	.short	0x010a
        /*05c2*/ 	.byte	0xff
	.zero		1


	//   ....[78]....
        /*05c4*/ 	.word	0x00006290
        /*05c8*/ 	.word	0x00000000
        /*05cc*/ 	.word	0x00000000
        /*05d0*/ 	.short	0x010a
        /*05d2*/ 	.byte	0xff
	.zero		1


	//   ....[79]....
        /*05d4*/ 	.word	0x000062f0
        /*05d8*/ 	.word	0x00000000
        /*05dc*/ 	.word	0x00000000
        /*05e0*/ 	.short	0x010a
        /*05e2*/ 	.byte	0xff
	.zero		1


	//   ....[80]....
        /*05e4*/ 	.word	0x00006340
        /*05e8*/ 	.word	0x00000000
        /*05ec*/ 	.word	0x000000b0
        /*05f0*/ 	.short	0x010a
        /*05f2*/ 	.byte	0xff
	.zero		1


	//   ....[81]....
        /*05f4*/ 	.word	0x000063a0
        /*05f8*/ 	.word	0x00000000
        /*05fc*/ 	.word	0x00000060
        /*0600*/ 	.short	0x010a
        /*0602*/ 	.byte	0xff
	.zero		1


	//   ....[82]....
        /*0604*/ 	.word	0x000063f0
        /*0608*/ 	.word	0x00000000
        /*060c*/ 	.word	0x00000050
        /*0610*/ 	.short	0x010a
        /*0612*/ 	.byte	0xff
	.zero		1


	//   ....[83]....
        /*0614*/ 	.word	0x00006450
        /*0618*/ 	.word	0x00000000
        /*061c*/ 	.word	0x00000060
        /*0620*/ 	.short	0x010a
        /*0622*/ 	.byte	0xff
	.zero		1


	//   ....[84]....
        /*0624*/ 	.word	0x000064a0
        /*0628*/ 	.word	0x00000000
        /*062c*/ 	.word	0x00000050
        /*0630*/ 	.short	0x010a
        /*0632*/ 	.byte	0xff
	.zero		1


	//   ....[85]....
        /*0634*/ 	.word	0x00006500
        /*0638*/ 	.word	0x00000003
        /*063c*/ 	.word	0x00000090
        /*0640*/ 	.short	0x010a
        /*0642*/ 	.byte	0xff
	.zero		1


	//   ....[86]....
        /*0644*/ 	.word	0x00006560
        /*0648*/ 	.word	0x00000000
        /*064c*/ 	.word	0x00000000
        /*0650*/ 	.short	0x010a
        /*0652*/ 	.byte	0xff
	.zero		1


	//   ....[87]....
        /*0654*/ 	.word	0x000065c0
        /*0658*/ 	.word	0x00000000
        /*065c*/ 	.word	0x00000000
        /*0660*/ 	.short	0x010a
        /*0662*/ 	.byte	0xff
	.zero		1


	//   ....[88]....
        /*0664*/ 	.word	0x00006620
        /*0668*/ 	.word	0x00000000
        /*066c*/ 	.word	0x00000000
        /*0670*/ 	.short	0x010a
        /*0672*/ 	.byte	0xff
	.zero		1


	//   ....[89]....
        /*0674*/ 	.word	0x00006680
        /*0678*/ 	.word	0x00000000
        /*067c*/ 	.word	0x00000000
        /*0680*/ 	.short	0x010a
        /*0682*/ 	.byte	0xff
	.zero		1


	//   ....[90]....
        /*0684*/ 	.word	0x000066e0
        /*0688*/ 	.word	0x00000000
        /*068c*/ 	.word	0x00000000
        /*0690*/ 	.short	0x010a
        /*0692*/ 	.byte	0xff
	.zero		1


	//   ....[91]....
        /*0694*/ 	.word	0x00006730
        /*0698*/ 	.word	0x00000000
        /*069c*/ 	.word	0x00000050
        /*06a0*/ 	.short	0x010a
        /*06a2*/ 	.byte	0xff
	.zero		1


	//   ....[92]....
        /*06a4*/ 	.word	0x00006790
        /*06a8*/ 	.word	0x00000000
        /*06ac*/ 	.word	0x00000048
        /*06b0*/ 	.short	0x010a
        /*06b2*/ 	.byte	0xff
	.zero		1


	//   ....[93]....
        /*06b4*/ 	.word	0x000067f0
        /*06b8*/ 	.word	0x00000003
        /*06bc*/ 	.word	0x00000038
        /*06c0*/ 	.short	0x010a
        /*06c2*/ 	.byte	0xff
	.zero		1


	//   ....[94]....
        /*06c4*/ 	.word	0x00006840
        /*06c8*/ 	.word	0x00000000
        /*06cc*/ 	.word	0x00000050
        /*06d0*/ 	.short	0x010a
        /*06d2*/ 	.byte	0xff
	.zero		1


	//   ....[95]....
        /*06d4*/ 	.word	0x000068a0
        /*06d8*/ 	.word	0x00000000
        /*06dc*/ 	.word	0x00000030
        /*06e0*/ 	.short	0x010a
        /*06e2*/ 	.byte	0xff
	.zero		1


	//   ....[96]....
        /*06e4*/ 	.word	0x000068f0
        /*06e8*/ 	.word	0x0000005c
        /*06ec*/ 	.word	0x00000070
        /*06f0*/ 	.short	0x010a
        /*06f2*/ 	.byte	0xff
	.zero		1


	//----- nvinfo : EIATTR_NUM_MBARRIERS
	.align		4
.L_47:
        /*06f4*/ 	.byte	0x03, 0x38
        /*06f6*/ 	.short	0x001a


	//----- nvinfo : EIATTR_EXIT_INSTR_OFFSETS
	.align		4
        /*06f8*/ 	.byte	0x04, 0x1c
        /*06fa*/ 	.short	(.L_49 - .L_48)


	//   ....[0]....
.L_48:
        /*06fc*/ 	.word	0x000023d0


	//   ....[1]....
        /*0700*/ 	.word	0x000028c0


	//   ....[2]....
        /*0704*/ 	.word	0x00002920


	//   ....[3]....
        /*0708*/ 	.word	0x00003880


	//   ....[4]....
        /*070c*/ 	.word	0x000043b0


	//   ....[5]....
        /*0710*/ 	.word	0x000043f0


	//   ....[6]....
        /*0714*/ 	.word	0x00006110


	//----- nvinfo : EIATTR_MAX_THREADS
	.align		4
.L_49:
        /*0718*/ 	.byte	0x04, 0x05
        /*071a*/ 	.short	(.L_51 - .L_50)
.L_50:
        /*071c*/ 	.word	0x00000100
        /*0720*/ 	.word	0x00000001
        /*0724*/ 	.word	0x00000001


	//----- nvinfo : EIATTR_CRS_STACK_SIZE
	.align		4
.L_51:
        /*0728*/ 	.byte	0x04, 0x1e
        /*072a*/ 	.short	(.L_53 - .L_52)
.L_52:
        /*072c*/ 	.word	0x00000000


	//----- nvinfo : EIATTR_CBANK_PARAM_SIZE
	.align		4
.L_53:
        /*0730*/ 	.byte	0x03, 0x19
        /*0732*/ 	.short	0x0800


	//----- nvinfo : EIATTR_PARAM_CBANK
	.align		4
        /*0734*/ 	.byte	0x04, 0x0a
        /*0736*/ 	.short	(.L_55 - .L_54)
	.align		4
.L_54:
        /*0738*/ 	.word	index@(.nv.constant0._ZN7cutlass13device_kernelINS_4gemm6kernel13GemmUniversalIN4cute5tupleIJiiiiEEENS1_10collective13CollectiveMmaINS1_35MainloopSm100TmaUmmaWarpSpecializedILi3ELi2ELi4ENS5_IJNS4_1CILi1EEESB_SB_EEEEENS5_IJNSA_ILi64EEESE_NSA_ILi128EEEEEEaNS5_IJlSB_lEEEaSH_NS4_8TiledMMAINS4_8MMA_AtomIJNS4_15SM100_MMA_S8_SSIaaiLi64ELi64ELNS4_4UMMA5MajorE0ELSM_0ELNSL_8SaturateE0EEEEEENS4_6LayoutISC_NS5_IJNSA_ILi0EEESR_SR_EEEEENS5_IJNS4_10UnderscoreESU_SU_EEEEENS4_13SM90_TMA_LOADENS4_14ComposedLayoutINS4_7SwizzleILi3ELi4ELi3EEENS4_18smem_ptr_flag_bitsILi8EEENSQ_INS5_IJNSA_ILi8EEESF_EEENS5_IJSF_SB_EEEEEEEvNS4_8identityESX_S17_vS18_EENS_8epilogue10collective18CollectiveEpilogueINS1A_23Sm100TmaWarpSpecializedILi1ELi1ELi32ELb0ELb0EEEJSG_NS5_IJNSQ_ISE_SB_EES1F_EEEaSH_aSH_NS1A_6fusion15FusionCallbacksIS1E_NS1H_17LinearCombinationIaiaiLNS_15FloatRoundStyleE2EEESG_S1G_JEEENS4_5SM1004TMEM4LOAD26SM100_TMEM_LOAD_16dp32b32xESX_NSY_INSZ_ILi2ELi4ELi3EEES12_NSQ_INS5_IJS13_SE_EEENS5_IJSE_SB_EEEEEEENS4_39AutoVectorizingCopyWithAssumedAlignmentILi128EEENS4_14SM90_TMA_STOREES1V_S1X_S1X_EEEvvEEEEvNT_6ParamsE)
        /*073c*/ 	.short	0x0380
        /*073e*/ 	.short	0x0800


	//----- nvinfo : EIATTR_SW_WAR
	.align		4
.L_55:
        /*0740*/ 	.byte	0x04, 0x36
        /*0742*/ 	.short	(.L_57 - .L_56)
.L_56:
        /*0744*/ 	.word	0x00000008
.L_57:


//--------------------- .nv.callgraph             --------------------------
	.section	.nv.callgraph,"",@"SHT_CUDA_CALLGRAPH"
	.align	4
	.sectionentsize	8
	.align		4
        /*0000*/ 	.word	0x00000000
	.align		4
        /*0004*/ 	.word	0xffffffff
	.align		4
        /*0008*/ 	.word	index@(_ZN7cutlass13device_kernelINS_4gemm6kernel13GemmUniversalIN4cute5tupleIJiiiiEEENS1_10collective13CollectiveMmaINS1_35MainloopSm100TmaUmmaWarpSpecializedILi3ELi2ELi4ENS5_IJNS4_1CILi1EEESB_SB_EEEEENS5_IJNSA_ILi64EEESE_NSA_ILi128EEEEEEaNS5_IJlSB_lEEEaSH_NS4_8TiledMMAINS4_8MMA_AtomIJNS4_15SM100_MMA_S8_SSIaaiLi64ELi64ELNS4_4UMMA5MajorE0ELSM_0ELNSL_8SaturateE0EEEEEENS4_6LayoutISC_NS5_IJNSA_ILi0EEESR_SR_EEEEENS5_IJNS4_10UnderscoreESU_SU_EEEEENS4_13SM90_TMA_LOADENS4_14ComposedLayoutINS4_7SwizzleILi3ELi4ELi3EEENS4_18smem_ptr_flag_bitsILi8EEENSQ_INS5_IJNSA_ILi8EEESF_EEENS5_IJSF_SB_EEEEEEEvNS4_8identityESX_S17_vS18_EENS_8epilogue10collective18CollectiveEpilogueINS1A_23Sm100TmaWarpSpecializedILi1ELi1ELi32ELb0ELb0EEEJSG_NS5_IJNSQ_ISE_SB_EES1F_EEEaSH_aSH_NS1A_6fusion15FusionCallbacksIS1E_NS1H_17LinearCombinationIaiaiLNS_15FloatRoundStyleE2EEESG_S1G_JEEENS4_5SM1004TMEM4LOAD26SM100_TMEM_LOAD_16dp32b32xESX_NSY_INSZ_ILi2ELi4ELi3EEES12_NSQ_INS5_IJS13_SE_EEENS5_IJSE_SB_EEEEEEENS4_39AutoVectorizingCopyWithAssumedAlignmentILi128EEENS4_14SM90_TMA_STOREES1V_S1X_S1X_EEEvvEEEEvNT_6ParamsE)
	.align		4
        /*000c*/ 	.word	index@(__assertfail)
	.align		4
        /*0010*/ 	.word	0x00000000
	.align		4
        /*0014*/ 	.word	0xfffffffe
	.align		4
        /*0018*/ 	.word	0x00000000
	.align		4
        /*001c*/ 	.word	0xfffffffd
	.align		4
        /*0020*/ 	.word	0x00000000
	.align		4
        /*0024*/ 	.word	0xfffffffc


//--------------------- .nv.constant4             --------------------------
	.section	.nv.constant4,"a",@progbits
	.align	8
	.align		8
.nv.constant4:
        /*0000*/ 	.dword	__assertfail
	.align		8
        /*0008*/ 	.dword	__unnamed_1
	.align		8
        /*0010*/ 	.dword	__unnamed_2
	.align		8
        /*0018*/ 	.dword	_ZN40_INTERNAL_5d7ebf78_4_k_cu_283e6eb9_261234cuda3std3__45__cpo5beginE
	.align		8
        /*0020*/ 	.dword	_ZN40_INTERNAL_5d7ebf78_4_k_cu_283e6eb9_261234cuda3std3__45__cpo3endE
	.align		8
        /*0028*/ 	.dword	_ZN40_INTERNAL_5d7ebf78_4_k_cu_283e6eb9_261234cuda3std3__45__cpo6cbeginE
	.align		8
        /*0030*/ 	.dword	_ZN40_INTERNAL_5d7ebf78_4_k_cu_283e6eb9_261234cuda3std3__45__cpo4cendE
	.align		8
        /*0038*/ 	.dword	_ZN40_INTERNAL_5d7ebf78_4_k_cu_283e6eb9_261234cuda3std3__442_GLOBAL__N__5d7ebf78_4_k_cu_283e6eb9_261236ignoreE
	.align		8
        /*0040*/ 	.dword	_ZN40_INTERNAL_5d7ebf78_4_k_cu_283e6eb9_261234cuda3std3__419piecewise_constructE
	.align		8
        /*0048*/ 	.dword	_ZN40_INTERNAL_5d7ebf78_4_k_cu_283e6eb9_261234cuda3std3__48in_placeE
	.align		8
        /*0050*/ 	.dword	_ZN40_INTERNAL_5d7ebf78_4_k_cu_283e6eb9_261234cuda3std6ranges3__45__cpo4swapE
	.align		8
        /*0058*/ 	.dword	_ZN40_INTERNAL_5d7ebf78_4_k_cu_283e6eb9_261234cuda3std6ranges3__45__cpo9iter_moveE
	.align		8
        /*0060*/ 	.dword	_ZN40_INTERNAL_5d7ebf78_4_k_cu_283e6eb9_261234cute7productE
	.align		8
        /*0068*/ 	.dword	_ZN40_INTERNAL_5d7ebf78_4_k_cu_283e6eb9_261234cute1_E
	.align		8
        /*0070*/ 	.dword	$str$25
	.align		8
        /*0078*/ 	.dword	$str$26
	.align		8
        /*0080*/ 	.dword	$str$27
	.align		8
        /*0088*/ 	.dword	$str$28


//--------------------- .text._ZN7cutlass13device_kernelINS_4gemm6kernel13GemmUniversalIN4cute5tupleIJiiiiEEENS1_10collective13CollectiveMmaINS1_35MainloopSm100TmaUmmaWarpSpecializedILi3ELi2ELi4ENS5_IJNS4_1CILi1EEESB_SB_EEEEENS5_IJNSA_ILi64EEESE_NSA_ILi128EEEEEEaNS5_IJlSB_lEEEaSH_NS4_8TiledMMAINS4_8MMA_AtomIJNS4_15SM100_MMA_S8_SSIaaiLi64ELi64ELNS4_4UMMA5MajorE0ELSM_0ELNSL_8SaturateE0EEEEEENS4_6LayoutISC_NS5_IJNSA_ILi0EEESR_SR_EEEEENS5_IJNS4_10UnderscoreESU_SU_EEEEENS4_13SM90_TMA_LOADENS4_14ComposedLayoutINS4_7SwizzleILi3ELi4ELi3EEENS4_18smem_ptr_flag_bitsILi8EEENSQ_INS5_IJNSA_ILi8EEESF_EEENS5_IJSF_SB_EEEEEEEvNS4_8identityESX_S17_vS18_EENS_8epilogue10collective18CollectiveEpilogueINS1A_23Sm100TmaWarpSpecializedILi1ELi1ELi32ELb0ELb0EEEJSG_NS5_IJNSQ_ISE_SB_EES1F_EEEaSH_aSH_NS1A_6fusion15FusionCallbacksIS1E_NS1H_17LinearCombinationIaiaiLNS_15FloatRoundStyleE2EEESG_S1G_JEEENS4_5SM1004TMEM4LOAD26SM100_TMEM_LOAD_16dp32b32xESX_NSY_INSZ_ILi2ELi4ELi3EEES12_NSQ_INS5_IJS13_SE_EEENS5_IJSE_SB_EEEEEEENS4_39AutoVectorizingCopyWithAssumedAlignmentILi128EEENS4_14SM90_TMA_STOREES1V_S1X_S1X_EEEvvEEEEvNT_6ParamsE --------------------------
	.section	.text._ZN7cutlass13device_kernelINS_4gemm6kernel13GemmUniversalIN4cute5tupleIJiiiiEEENS1_10collective13CollectiveMmaINS1_35MainloopSm100TmaUmmaWarpSpecializedILi3ELi2ELi4ENS5_IJNS4_1CILi1EEESB_SB_EEEEENS5_IJNSA_ILi64EEESE_NSA_ILi128EEEEEEaNS5_IJlSB_lEEEaSH_NS4_8TiledMMAINS4_8MMA_AtomIJNS4_15SM100_MMA_S8_SSIaaiLi64ELi64ELNS4_4UMMA5MajorE0ELSM_0ELNSL_8SaturateE0EEEEEENS4_6LayoutISC_NS5_IJNSA_ILi0EEESR_SR_EEEEENS5_IJNS4_10UnderscoreESU_SU_EEEEENS4_13SM90_TMA_LOADENS4_14ComposedLayoutINS4_7SwizzleILi3ELi4ELi3EEENS4_18smem_ptr_flag_bitsILi8EEENSQ_INS5_IJNSA_ILi8EEESF_EEENS5_IJSF_SB_EEEEEEEvNS4_8identityESX_S17_vS18_EENS_8epilogue10collective18CollectiveEpilogueINS1A_23Sm100TmaWarpSpecializedILi1ELi1ELi32ELb0ELb0EEEJSG_NS5_IJNSQ_ISE_SB_EES1F_EEEaSH_aSH_NS1A_6fusion15FusionCallbacksIS1E_NS1H_17LinearCombinationIaiaiLNS_15FloatRoundStyleE2EEESG_S1G_JEEENS4_5SM1004TMEM4LOAD26SM100_TMEM_LOAD_16dp32b32xESX_NSY_INSZ_ILi2ELi4ELi3EEES12_NSQ_INS5_IJS13_SE_EEENS5_IJSE_SB_EEEEEEENS4_39AutoVectorizingCopyWithAssumedAlignmentILi128EEENS4_14SM90_TMA_STOREES1V_S1X_S1X_EEEvvEEEEvNT_6ParamsE,"ax",@progbits
	.align	128
.text._ZN7cutlass13device_kernelINS_4gemm6kernel13GemmUniversalIN4cute5tupleIJiiiiEEENS1_10collective13CollectiveMmaINS1_35MainloopSm100TmaUmmaWarpSpecializedILi3ELi2ELi4ENS5_IJNS4_1CILi1EEESB_SB_EEEEENS5_IJNSA_ILi64EEESE_NSA_ILi128EEEEEEaNS5_IJlSB_lEEEaSH_NS4_8TiledMMAINS4_8MMA_AtomIJNS4_15SM100_MMA_S8_SSIaaiLi64ELi64ELNS4_4UMMA5MajorE0ELSM_0ELNSL_8SaturateE0EEEEEENS4_6LayoutISC_NS5_IJNSA_ILi0EEESR_SR_EEEEENS5_IJNS4_10UnderscoreESU_SU_EEEEENS4_13SM90_TMA_LOADENS4_14ComposedLayoutINS4_7SwizzleILi3ELi4ELi3EEENS4_18smem_ptr_flag_bitsILi8EEENSQ_INS5_IJNSA_ILi8EEESF_EEENS5_IJSF_SB_EEEEEEEvNS4_8identityESX_S17_vS18_EENS_8epilogue10collective18CollectiveEpilogueINS1A_23Sm100TmaWarpSpecializedILi1ELi1ELi32ELb0ELb0EEEJSG_NS5_IJNSQ_ISE_SB_EES1F_EEEaSH_aSH_NS1A_6fusion15FusionCallbacksIS1E_NS1H_17LinearCombinationIaiaiLNS_15FloatRoundStyleE2EEESG_S1G_JEEENS4_5SM1004TMEM4LOAD26SM100_TMEM_LOAD_16dp32b32xESX_NSY_INSZ_ILi2ELi4ELi3EEES12_NSQ_INS5_IJS13_SE_EEENS5_IJSE_SB_EEEEEEENS4_39AutoVectorizingCopyWithAssumedAlignmentILi128EEENS4_14SM90_TMA_STOREES1V_S1X_S1X_EEEvvEEEEvNT_6ParamsE:
        .type           _ZN7cutlass13device_kernelINS_4gemm6kernel13GemmUniversalIN4cute5tupleIJiiiiEEENS1_10collective13CollectiveMmaINS1_35MainloopSm100TmaUmmaWarpSpecializedILi3ELi2ELi4ENS5_IJNS4_1CILi1EEESB_SB_EEEEENS5_IJNSA_ILi64EEESE_NSA_ILi128EEEEEEaNS5_IJlSB_lEEEaSH_NS4_8TiledMMAINS4_8MMA_AtomIJNS4_15SM100_MMA_S8_SSIaaiLi64ELi64ELNS4_4UMMA5MajorE0ELSM_0ELNSL_8SaturateE0EEEEEENS4_6LayoutISC_NS5_IJNSA_ILi0EEESR_SR_EEEEENS5_IJNS4_10UnderscoreESU_SU_EEEEENS4_13SM90_TMA_LOADENS4_14ComposedLayoutINS4_7SwizzleILi3ELi4ELi3EEENS4_18smem_ptr_flag_bitsILi8EEENSQ_INS5_IJNSA_ILi8EEESF_EEENS5_IJSF_SB_EEEEEEEvNS4_8identityESX_S17_vS18_EENS_8epilogue10collective18CollectiveEpilogueINS1A_23Sm100TmaWarpSpecializedILi1ELi1ELi32ELb0ELb0EEEJSG_NS5_IJNSQ_ISE_SB_EES1F_EEEaSH_aSH_NS1A_6fusion15FusionCallbacksIS1E_NS1H_17LinearCombinationIaiaiLNS_15FloatRoundStyleE2EEESG_S1G_JEEENS4_5SM1004TMEM4LOAD26SM100_TMEM_LOAD_16dp32b32xESX_NSY_INSZ_ILi2ELi4ELi3EEES12_NSQ_INS5_IJS13_SE_EEENS5_IJSE_SB_EEEEEEENS4_39AutoVectorizingCopyWithAssumedAlignmentILi128EEENS4_14SM90_TMA_STOREES1V_S1X_S1X_EEEvvEEEEvNT_6ParamsE,@function
        .size           _ZN7cutlass13device_kernelINS_4gemm6kernel13GemmUniversalIN4cute5tupleIJiiiiEEENS1_10collective13CollectiveMmaINS1_35MainloopSm100TmaUmmaWarpSpecializedILi3ELi2ELi4ENS5_IJNS4_1CILi1EEESB_SB_EEEEENS5_IJNSA_ILi64EEESE_NSA_ILi128EEEEEEaNS5_IJlSB_lEEEaSH_NS4_8TiledMMAINS4_8MMA_AtomIJNS4_15SM100_MMA_S8_SSIaaiLi64ELi64ELNS4_4UMMA5MajorE0ELSM_0ELNSL_8SaturateE0EEEEEENS4_6LayoutISC_NS5_IJNSA_ILi0EEESR_SR_EEEEENS5_IJNS4_10UnderscoreESU_SU_EEEEENS4_13SM90_TMA_LOADENS4_14ComposedLayoutINS4_7SwizzleILi3ELi4ELi3EEENS4_18smem_ptr_flag_bitsILi8EEENSQ_INS5_IJNSA_ILi8EEESF_EEENS5_IJSF_SB_EEEEEEEvNS4_8identityESX_S17_vS18_EENS_8epilogue10collective18CollectiveEpilogueINS1A_23Sm100TmaWarpSpecializedILi1ELi1ELi32ELb0ELb0EEEJSG_NS5_IJNSQ_ISE_SB_EES1F_EEEaSH_aSH_NS1A_6fusion15FusionCallbacksIS1E_NS1H_17LinearCombinationIaiaiLNS_15FloatRoundStyleE2EEESG_S1G_JEEENS4_5SM1004TMEM4LOAD26SM100_TMEM_LOAD_16dp32b32xESX_NSY_INSZ_ILi2ELi4ELi3EEES12_NSQ_INS5_IJS13_SE_EEENS5_IJSE_SB_EEEEEEENS4_39AutoVectorizingCopyWithAssumedAlignmentILi128EEENS4_14SM90_TMA_STOREES1V_S1X_S1X_EEEvvEEEEvNT_6ParamsE,(.L_x_125 - _ZN7cutlass13device_kernelINS_4gemm6kernel13GemmUniversalIN4cute5tupleIJiiiiEEENS1_10collective13CollectiveMmaINS1_35MainloopSm100TmaUmmaWarpSpecializedILi3ELi2ELi4ENS5_IJNS4_1CILi1EEESB_SB_EEEEENS5_IJNSA_ILi64EEESE_NSA_ILi128EEEEEEaNS5_IJlSB_lEEEaSH_NS4_8TiledMMAINS4_8MMA_AtomIJNS4_15SM100_MMA_S8_SSIaaiLi64ELi64ELNS4_4UMMA5MajorE0ELSM_0ELNSL_8SaturateE0EEEEEENS4_6LayoutISC_NS5_IJNSA_ILi0EEESR_SR_EEEEENS5_IJNS4_10UnderscoreESU_SU_EEEEENS4_13SM90_TMA_LOADENS4_14ComposedLayoutINS4_7SwizzleILi3ELi4ELi3EEENS4_18smem_ptr_flag_bitsILi8EEENSQ_INS5_IJNSA_ILi8EEESF_EEENS5_IJSF_SB_EEEEEEEvNS4_8identityESX_S17_vS18_EENS_8epilogue10collective18CollectiveEpilogueINS1A_23Sm100TmaWarpSpecializedILi1ELi1ELi32ELb0ELb0EEEJSG_NS5_IJNSQ_ISE_SB_EES1F_EEEaSH_aSH_NS1A_6fusion15FusionCallbacksIS1E_NS1H_17LinearCombinationIaiaiLNS_15FloatRoundStyleE2EEESG_S1G_JEEENS4_5SM1004TMEM4LOAD26SM100_TMEM_LOAD_16dp32b32xESX_NSY_INSZ_ILi2ELi4ELi3EEES12_NSQ_INS5_IJS13_SE_EEENS5_IJSE_SB_EEEEEEENS4_39AutoVectorizingCopyWithAssumedAlignmentILi128EEENS4_14SM90_TMA_STOREES1V_S1X_S1X_EEEvvEEEEvNT_6ParamsE)
        .other          _ZN7cutlass13device_kernelINS_4gemm6kernel13GemmUniversalIN4cute5tupleIJiiiiEEENS1_10collective13CollectiveMmaINS1_35MainloopSm100TmaUmmaWarpSpecializedILi3ELi2ELi4ENS5_IJNS4_1CILi1EEESB_SB_EEEEENS5_IJNSA_ILi64EEESE_NSA_ILi128EEEEEEaNS5_IJlSB_lEEEaSH_NS4_8TiledMMAINS4_8MMA_AtomIJNS4_15SM100_MMA_S8_SSIaaiLi64ELi64ELNS4_4UMMA5MajorE0ELSM_0ELNSL_8SaturateE0EEEEEENS4_6LayoutISC_NS5_IJNSA_ILi0EEESR_SR_EEEEENS5_IJNS4_10UnderscoreESU_SU_EEEEENS4_13SM90_TMA_LOADENS4_14ComposedLayoutINS4_7SwizzleILi3ELi4ELi3EEENS4_18smem_ptr_flag_bitsILi8EEENSQ_INS5_IJNSA_ILi8EEESF_EEENS5_IJSF_SB_EEEEEEEvNS4_8identityESX_S17_vS18_EENS_8epilogue10collective18CollectiveEpilogueINS1A_23Sm100TmaWarpSpecializedILi1ELi1ELi32ELb0ELb0EEEJSG_NS5_IJNSQ_ISE_SB_EES1F_EEEaSH_aSH_NS1A_6fusion15FusionCallbacksIS1E_NS1H_17LinearCombinationIaiaiLNS_15FloatRoundStyleE2EEESG_S1G_JEEENS4_5SM1004TMEM4LOAD26SM100_TMEM_LOAD_16dp32b32xESX_NSY_INSZ_ILi2ELi4ELi3EEES12_NSQ_INS5_IJS13_SE_EEENS5_IJSE_SB_EEEEEEENS4_39AutoVectorizingCopyWithAssumedAlignmentILi128EEENS4_14SM90_TMA_STOREES1V_S1X_S1X_EEEvvEEEEvNT_6ParamsE,@"STO_CUDA_ENTRY STV_DEFAULT"
_ZN7cutlass13device_kernelINS_4gemm6kernel13GemmUniversalIN4cute5tupleIJiiiiEEENS1_10collective13CollectiveMmaINS1_35MainloopSm100TmaUmmaWarpSpecializedILi3ELi2ELi4ENS5_IJNS4_1CILi1EEESB_SB_EEEEENS5_IJNSA_ILi64EEESE_NSA_ILi128EEEEEEaNS5_IJlSB_lEEEaSH_NS4_8TiledMMAINS4_8MMA_AtomIJNS4_15SM100_MMA_S8_SSIaaiLi64ELi64ELNS4_4UMMA5MajorE0ELSM_0ELNSL_8SaturateE0EEEEEENS4_6LayoutISC_NS5_IJNSA_ILi0EEESR_SR_EEEEENS5_IJNS4_10UnderscoreESU_SU_EEEEENS4_13SM90_TMA_LOADENS4_14ComposedLayoutINS4_7SwizzleILi3ELi4ELi3EEENS4_18smem_ptr_flag_bitsILi8EEENSQ_INS5_IJNSA_ILi8EEESF_EEENS5_IJSF_SB_EEEEEEEvNS4_8identityESX_S17_vS18_EENS_8epilogue10collective18CollectiveEpilogueINS1A_23Sm100TmaWarpSpecializedILi1ELi1ELi32ELb0ELb0EEEJSG_NS5_IJNSQ_ISE_SB_EES1F_EEEaSH_aSH_NS1A_6fusion15FusionCallbacksIS1E_NS1H_17LinearCombinationIaiaiLNS_15FloatRoundStyleE2EEESG_S1G_JEEENS4_5SM1004TMEM4LOAD26SM100_TMEM_LOAD_16dp32b32xESX_NSY_INSZ_ILi2ELi4ELi3EEES12_NSQ_INS5_IJS13_SE_EEENS5_IJSE_SB_EEEEEEENS4_39AutoVectorizingCopyWithAssumedAlignmentILi128EEENS4_14SM90_TMA_STOREES1V_S1X_S1X_EEEvvEEEEvNT_6ParamsE:
[----:B------:R-:W1:Y:S01]  /*0000*/  LDC R1, c[0x0][0x37c] ;  /* 0x0000df00ff017b82 */ /* 0x000e620000000800 */
[----:B------:R-:W2:Y:S01]  /*0010*/  S2R R103, SR_TID.X ;  /* 0x0000000000677919 */ /* 0x000ea20000002100 */
[----:B------:R-:W3:Y:S01]  /*0020*/  LDCU.64 UR4, c[0x0][0x890] ;  /* 0x00011200ff0477ac */ /* 0x000ee20008000a00 */
[----:B------:R-:W-:Y:S02]  /*0030*/  PRMT R98, RZ, 0x7610, R98 ;  /* 0x00007610ff627816 */ /* 0x000fe40000000062 */
[----:B------:R-:W-:Y:S01]  /*0040*/  ELECT P5, URZ, PT ;  /* 0x0000000000ff782f */ /* 0x000fe200038a0000 */
[----:B------:R-:W4:Y:S01]  /*0050*/  LDCU.64 UR40, c[0x0][0x358] ;  /* 0x00006b00ff2877ac */ /* 0x000f220008000a00 */
[----:B---3--:R-:W-:-:S04]  /*0060*/  UISETP.NE.U32.AND UP0, UPT, UR4, URZ, UPT ;  /* 0x000000ff0400728c */ /* 0x008fc8000bf05070 */
[----:B------:R-:W-:Y:S01]  /*0070*/  UISETP.NE.AND.EX UP0, UPT, UR5, URZ, UPT, UP0 ;  /* 0x000000ff0500728c */ /* 0x000fe2000bf05300 */
[----:B--2---:R-:W-:-:S05]  /*0080*/  SHF.R.U32.HI R106, RZ, 0x5, R103 ;  /* 0x00000005ff6a7819 */ /* 0x004fca0000011667 */
[----:B------:R-:W2:Y:S02]  /*0090*/  SHFL.IDX PT, R0, R106, RZ, 0x1f ;  /* 0x00001fff6a007589 */ /* 0x000ea400000e0000 */
[----:B--2---:R-:W-:Y:S01]  /*00a0*/  R2UR UR8, R0 ;  /* 0x00000000000872ca */ /* 0x004fe200000e0000 */
[----:B-1--4-:R-:W-:-:S14]  /*00b0*/  BRA.U UP0, `(.L_x_0) ;  /* 0x00000001002c7547 */ /* 0x012fdc000b800000 */
[----:B------:R-:W1:Y:S02]  /*00c0*/  LDCU.64 UR6, c[0x0][0x888] ;  /* 0x00011100ff0677ac */ /* 0x000e640008000a00 */
[----:B-1----:R-:W-:-:S04]  /*00d0*/  UISETP.NE.U32.AND UP0, UPT, UR6, URZ, UPT ;  /* 0x000000ff0600728c */ /* 0x002fc8000bf05070 */
[----:B------:R-:W-:-:S09]  /*00e0*/  UISETP.NE.AND.EX UP0, UPT, UR7, URZ, UPT, UP0 ;  /* 0x000000ff0700728c */ /* 0x000fd2000bf05300 */
[----:B------:R-:W-:Y:S05]  /*00f0*/  BRA.U !UP0, `(.L_x_1) ;  /* 0x0000000108107547 */ /* 0x000fea000b800000 */
[----:B------:R-:W1:Y:S02]  /*0100*/  LDC.64 R48, c[0x0][0x888] ;  /* 0x00022200ff307b82 */ /* 0x000e640000000a00 */
[----:B-1----:R1:W5:Y:S01]  /*0110*/  LDG.E R48, desc[UR40][R48.64] ;  /* 0x0000002830307981 */ /* 0x002362000c1e1900 */
[----:B------:R-:W-:Y:S01]  /*0120*/  HFMA2 R98, -RZ, RZ, 0, 5.9604644775390625e-08 ;  /* 0x00000001ff627431 */ /* 0x000fe200000001ff */
[----:B------:R-:W-:Y:S05]  /*0130*/  BRA `(.L_x_0) ;  /* 0x00000000000c7947 */ /* 0x000fea0003800000 */
.L_x_1:
[----:B------:R-:W1:Y:S01]  /*0140*/  LDCU UR6, c[0x0][0x880] ;  /* 0x00011000ff0677ac */ /* 0x000e620008000800 */
[----:B------:R-:W-:Y:S01]  /*0150*/  HFMA2 R98, -RZ, RZ, 0, 5.9604644775390625e-08 ;  /* 0x00000001ff627431 */ /* 0x000fe200000001ff */
[----:B-1----:R-:W-:-:S07]  /*0160*/  MOV R48, UR6 ;  /* 0x0000000600307c02 */ /* 0x002fce0008000f00 */
.L_x_0:
[----:B------:R-:W2:Y:S02]  /*0170*/  LDCU.64 UR6, c[0x0][0x8b0] ;  /* 0x00011600ff0677ac */ /* 0x000ea40008000a00 */
[----:B--2---:R-:W-:-:S04]  /*0180*/  UISETP.NE.U32.AND UP0, UPT, UR6, URZ, UPT ;  /* 0x000000ff0600728c */ /* 0x004fc8000bf05070 */
[----:B------:R-:W-:-:S09]  /*0190*/  UISETP.NE.AND.EX UP0, UPT, UR7, URZ, UPT, UP0 ;  /* 0x000000ff0700728c */ /* 0x000fd2000bf05300 */
[----:B------:R-:W-:Y:S05]  /*01a0*/  BRA.U UP0, `(.L_x_2) ;  /* 0x0000000100247547 */ /* 0x000fea000b800000 */
[----:B------:R-:W2:Y:S02]  /*01b0*/  LDCU.64 UR6, c[0x0][0x8a8] ;  /* 0x00011500ff0677ac */ /* 0x000ea40008000a00 */
[----:B--2---:R-:W-:-:S04]  /*01c0*/  UISETP.NE.U32.AND UP0, UPT, UR6, URZ, UPT ;  /* 0x000000ff0600728c */ /* 0x004fc8000bf05070 */
[----:B------:R-:W-:-:S09]  /*01d0*/  UISETP.NE.AND.EX UP0, UPT, UR7, URZ, UPT, UP0 ;  /* 0x000000ff0700728c */ /* 0x000fd2000bf05300 */
[----:B------:R-:W-:Y:S05]  /*01e0*/  BRA.U !UP0, `(.L_x_3) ;  /* 0x00000001080c7547 */ /* 0x000fea000b800000 */
[----:B------:R-:W2:Y:S02]  /*01f0*/  LDC.64 R2, c[0x0][0x8a8] ;  /* 0x00022a00ff027b82 */ /* 0x000ea40000000a00 */
[----:B--2---:R2:W5:Y:S01]  /*0200*/  LDG.E R47, desc[UR40][R2.64] ;  /* 0x00000028022f7981 */ /* 0x004562000c1e1900 */
[----:B------:R-:W-:Y:S05]  /*0210*/  BRA `(.L_x_2) ;  /* 0x0000000000087947 */ /* 0x000fea0003800000 */
.L_x_3:
[----:B------:R-:W2:Y:S02]  /*0220*/  LDCU UR6, c[0x0][0x8a0] ;  /* 0x00011400ff0677ac */ /* 0x000ea40008000800 */
[----:B--2---:R-:W-:Y:S02]  /*0230*/  MOV R47, UR6 ;  /* 0x00000006002f7c02 */ /* 0x004fe40008000f00 */
.L_x_2:
[----:B------:R-:W-:Y:S01]  /*0240*/  IMAD.U32 R0, RZ, RZ, UR8 ;  /* 0x00000008ff007e24 */ /* 0x000fe2000f8e00ff */
[----:B------:R-:W-:Y:S04]  /*0250*/  BSSY.RECONVERGENT B0, `(.L_x_4) ;  /* 0x000000c000007945 */ /* 0x000fe80003800200 */
[C---:B------:R-:W-:Y:S02]  /*0260*/  ISETP.NE.OR P1, PT, R0.reuse, 0x1, !P5 ;  /* 0x000000010000780c */ /* 0x040fe40006f25670 */
[----:B------:R-:W-:-:S11]  /*0270*/  ISETP.NE.OR P0, PT, R0, 0x3, !P5 ;  /* 0x000000030000780c */ /* 0x000fd60006f05670 */
[----:B------:R-:W-:Y:S05]  /*0280*/  @P1 BRA `(.L_x_5) ;  /* 0x0000000000201947 */ /* 0x000fea0003800000 */
[----:B------:R-:W3:Y:S02]  /*0290*/  LDCU.64 UR6, c[0x0][0x348] ;  /* 0x00006900ff0677ac */ /* 0x000ee40008000a00 */
[----:B---3--:R-:W-:Y:S02]  /*02a0*/  UIADD3 UR10, UP1, UPT, UR6, 0x80, URZ ;  /* 0x00000080060a7890 */ /* 0x008fe4000ff3e0ff */
[----:B------:R-:W-:Y:S02]  /*02b0*/  UIADD3 UR6, UP0, UPT, UR6, 0x180, URZ ;  /* 0x0000018006067890 */ /* 0x000fe4000ff1e0ff */
[----:B------:R-:W-:Y:S02]  /*02c0*/  UIADD3.X UR11, UPT, UPT, URZ, UR7, URZ, UP1, !UPT ;  /* 0x00000007ff0b7290 */ /* 0x000fe40008ffe4ff */
[----:B------:R-:W-:-:S07]  /*02d0*/  UIADD3.X UR7, UPT, UPT, URZ, UR7, URZ, UP0, !UPT ;  /* 0x00000007ff077290 */ /* 0x000fce00087fe4ff */
[----:B------:R3:W-:Y:S02]  /*02e0*/  UTMACCTL.PF [UR10] ;  /* 0x000000000a0079b9 */ /* 0x0007e40008040000 */
[----:B------:R3:W-:Y:S02]  /*02f0*/  UTMACCTL.PF [UR6] ;  /* 0x00000000060079b9 */ /* 0x0007e40008040000 */
[----:B---3--:R-:W-:Y:S01]  /*0300*/  NOP ;  /* 0x0000000000007918 */ /* 0x008fe20000000000 */
.L_x_5:
[----:B------:R-:W-:Y:S05]  /*0310*/  BSYNC.RECONVERGENT B0 ;  /* 0x0000000000007941 */ /* 0x000fea0003800200 */
.L_x_4:
[----:B------:R-:W-:Y:S04]  /*0320*/  BSSY.RECONVERGENT B0, `(.L_x_6) ;  /* 0x000000a000007945 */ /* 0x000fe80003800200 */
        /* <DEDUP_REMOVED lines=9> */
.L_x_7:
[----:B------:R-:W-:Y:S05]  /*03c0*/  BSYNC.RECONVERGENT B0 ;  /* 0x0000000000007941 */ /* 0x000fea0003800200 */
.L_x_6:
[----:B------:R-:W3:Y:S01]  /*03d0*/  LDCU.64 UR6, c[0x0][0x888] ;  /* 0x00011100ff0677ac */ /* 0x000ee20008000a00 */
[----:B------:R-:W-:Y:S02]  /*03e0*/  UISETP.EQ.U32.AND UP1, UPT, UR4, URZ, UPT ;  /* 0x000000ff0400728c */ /* 0x000fe4000bf22070 */
[----:B------:R-:W-:Y:S02]  /*03f0*/  UPLOP3.LUT UP2, UPT, UPT, UPT, UPT, 0x80, 0x8 ;  /* 0x000000000008789c */ /* 0x000fe40003f4f070 */
[----:B---3--:R-:W-:-:S04]  /*0400*/  UISETP.NE.U32.AND UP0, UPT, UR6, URZ, UPT ;  /* 0x000000ff0600728c */ /* 0x008fc8000bf05070 */
[----:B------:R-:W-:-:S04]  /*0410*/  UISETP.NE.AND.EX UP0, UPT, UR7, URZ, UPT, UP0 ;  /* 0x000000ff0700728c */ /* 0x000fc8000bf05300 */
[----:B------:R-:W-:-:S04]  /*0420*/  UISETP.EQ.OR.EX UP3, UPT, UR5, URZ, !UP0, UP1 ;  /* 0x000000ff0500728c */ /* 0x000fc8000c762710 */
[----:B------:R-:W-:-:S05]  /*0430*/  UP2UR UR44, UPR, URZ, 0x8 ;  /* 0x00000008ff2c7883 */ /* 0x000fca0008000000 */
[----:B------:R-:W-:Y:S07]  /*0440*/  BRA.U !UP3, `(.L_x_8) ;  /* 0x000000010b207547 */ /* 0x000fee000b800000 */
[----:B-----5:R-:W-:Y:S01]  /*0450*/  R2UR UR6, R48 ;  /* 0x00000000300672ca */ /* 0x020fe200000e0000 */
[----:B------:R-:W-:Y:S02]  /*0460*/  UISETP.NE.U32.AND UP2, UPT, UR4, URZ, UPT ;  /* 0x000000ff0400728c */ /* 0x000fe4000bf45070 */
[----:B------:R-:W-:Y:S02]  /*0470*/  USEL UR4, URZ, 0xffffffff, UP0 ;  /* 0xffffffffff047887 */ /* 0x000fe40008000000 */
[----:B------:R-:W-:-:S08]  /*0480*/  UISETP.NE.AND.EX UP2, UPT, UR5, URZ, UPT, UP2 ;  /* 0x000000ff0500728c */ /* 0x000fd0000bf45320 */
[----:B------:R-:W-:-:S04]  /*0490*/  UISETP.NE.AND UP1, UPT, UR6, URZ, UPT ;  /* 0x000000ff0600728c */ /* 0x000fc8000bf25270 */
[----:B------:R-:W-:-:S04]  /*04a0*/  @!UP2 USEL UR4, URZ, 0xffffffff, UP1 ;  /* 0xffffffffff04a887 */ /* 0x000fc80008800000 */
[----:B------:R-:W-:-:S04]  /*04b0*/  ULOP3.LUT UR4, UR4, 0x1, URZ, 0xc0, !UPT ;  /* 0x0000000104047892 */ /* 0x000fc8000f8ec0ff */
[----:B------:R-:W-:-:S11]  /*04c0*/  UISETP.NE.U32.AND UP2, UPT, UR4, 0x1, UPT ;  /* 0x000000010400788c */ /* 0x000fd6000bf45070 */
.L_x_8:
[----:B--2---:R-:W2:Y:S01]  /*04d0*/  SHFL.IDX PT, R2, R106, RZ, 0x1f ;  /* 0x00001fff6a027589 */ /* 0x004ea200000e0000 */
[----:B------:R-:W-:-:S04]  /*04e0*/  UISETP.NE.AND UP1, UPT, UR8, 0x2, UPT ;  /* 0x000000020800788c */ /* 0x000fc8000bf25270 */
[----:B------:R-:W-:Y:S01]  /*04f0*/  USEL UR13, URZ, 0x1, UP1 ;  /* 0x00000001ff0d7887 */ /* 0x000fe20008800000 */
[----:B--2---:R-:W-:-:S13]  /*0500*/  ISETP.NE.AND P0, PT, R2, RZ, PT ;  /* 0x000000ff0200720c */ /* 0x004fda0003f05270 */
[----:B------:R-:W-:Y:S05]  /*0510*/  @P0 BRA `(.L_x_9) ;  /* 0x0000000000400947 */ /* 0x000fea0003800000 */
[----:B------:R-:W2:Y:S01]  /*0520*/  S2UR UR5, SR_CgaCtaId ;  /* 0x00000000000579c3 */ /* 0x000ea20000008800 */
[----:B------:R-:W-:Y:S01]  /*0530*/  UMOV UR6, 0x400 ;  /* 0x0000040000067882 */ /* 0x000fe20000000000 */
[----:B------:R-:W-:Y:S01]  /*0540*/  UMOV UR4, 0x1 ;  /* 0x0000000100047882 */ /* 0x000fe20000000000 */
[----:B------:R-:W-:Y:S01]  /*0550*/  ELECT P0, URZ, PT ;  /* 0x0000000000ff782f */ /* 0x000fe20003800000 */
[----:B--2---:R-:W-:Y:S02]  /*0560*/  ULEA UR5, UR5, UR6, 0x18 ;  /* 0x0000000605057291 */ /* 0x004fe4000f8ec0ff */
[----:B------:R-:W-:-:S04]  /*0570*/  UIADD3 UR6, UPT, UPT, -UR4, 0x100000, URZ ;  /* 0x0010000004067890 */ /* 0x000fc8000fffe1ff */
[----:B------:R-:W-:Y:S02]  /*0580*/  USHF.L.U32 UR7, UR6, 0xb, URZ ;  /* 0x0000000b06077899 */ /* 0x000fe400080006ff */
[----:B------:R-:W-:Y:S01]  /*0590*/  USHF.L.U32 UR6, UR6, 0x1, URZ ;  /* 0x0000000106067899 */ /* 0x000fe200080006ff */
[----:B------:R-:W2:Y:S11]  /*05a0*/  FENCE.VIEW.ASYNC.S ;  /* 0x00000000000073c6 */ /* 0x000eb60000000000 */
[----:B--2---:R2:W3:Y:S01]  /*05b0*/  SYNCS.EXCH.64 URZ, [UR5], UR6 ;  /* 0x0000000605ff75b2 */ /* 0x0044e20008000100 */
[----:B------:R2:W4:Y:S01]  /*05c0*/  SYNCS.EXCH.64 URZ, [UR5+0x18], UR6 ;  /* 0x0000180605ff75b2 */ /* 0x0005220008000100 */
[----:B------:R2:W1:Y:S01]  /*05d0*/  SYNCS.EXCH.64 URZ, [UR5+0x8], UR6 ;  /* 0x0000080605ff75b2 */ /* 0x0004620008000100 */
[----:B------:R2:W1:Y:S01]  /*05e0*/  SYNCS.EXCH.64 URZ, [UR5+0x20], UR6 ;  /* 0x0000200605ff75b2 */ /* 0x0004620008000100 */
[----:B------:R2:W1:Y:S01]  /*05f0*/  SYNCS.EXCH.64 URZ, [UR5+0x10], UR6 ;  /* 0x0000100605ff75b2 */ /* 0x0004620008000100 */
[----:B------:R2:W1:Y:S01]  /*0600*/  SYNCS.EXCH.64 URZ, [UR5+0x28], UR6 ;  /* 0x0000280605ff75b2 */ /* 0x0004620008000100 */
[----:B------:R-:W-:Y:S01]  /*0610*/  NOP ;  /* 0x0000000000007918 */ /* 0x000fe20000000000 */
.L_x_9:
[----:B------:R-:W2:Y:S01]  /*0620*/  SHFL.IDX PT, R2, R106, RZ, 0x1f ;  /* 0x00001fff6a027589 */ /* 0x000ea200000e0000 */
[----:B------:R-:W-:Y:S01]  /*0630*/  NOP ;  /* 0x0000000000007918 */ /* 0x000fe20000000000 */
[----:B--2---:R-:W-:-:S13]  /*0640*/  ISETP.NE.AND P0, PT, R2, 0x1, PT ;  /* 0x000000010200780c */ /* 0x004fda0003f05270 */
[----:B------:R-:W-:Y:S05]  /*0650*/  @P0 BRA `(.L_x_10) ;  /* 0x0000000000400947 */ /* 0x000fea0003800000 */
[----:B------:R-:W2:Y:S01]  /*0660*/  S2UR UR6, SR_CgaCtaId ;  /* 0x00000000000679c3 */ /* 0x000ea20000008800 */
[----:B------:R-:W-:Y:S01]  /*0670*/  UMOV UR7, 0x400 ;  /* 0x0000040000077882 */ /* 0x000fe20000000000 */
[----:B------:R-:W-:Y:S01]  /*0680*/  UMOV UR5, 0x20 ;  /* 0x0000002000057882 */ /* 0x000fe20000000000 */
[----:B------:R-:W-:Y:S01]  /*0690*/  UMOV UR4, 0x80 ;  /* 0x0000008000047882 */ /* 0x000fe20000000000 */
[----:B------:R-:W-:-:S04]  /*06a0*/  UIADD3 UR10, UPT, UPT, -UR5, 0x100000, URZ ;  /* 0x00100000050a7890 */ /* 0x000fc8000fffe1ff */
[----:B------:R-:W-:Y:S02]  /*06b0*/  USHF.L.U32 UR11, UR10, 0xb, URZ ;  /* 0x0000000b0a0b7899 */ /* 0x000fe400080006ff */
[----:B------:R-:W-:Y:S02]  /*06c0*/  USHF.L.U32 UR10, UR10, 0x1, URZ ;  /* 0x000000010a0a7899 */ /* 0x000fe400080006ff */
[----:B------:R-:W-:-:S04]  /*06d0*/  UIADD3 UR4, UPT, UPT, -UR4, 0x100000, URZ ;  /* 0x0010000004047890 */ /* 0x000fc8000fffe1ff */
[----:B------:R-:W-:Y:S02]  /*06e0*/  USHF.L.U32 UR5, UR4, 0xb, URZ ;  /* 0x0000000b04057899 */ /* 0x000fe400080006ff */
[----:B------:R-:W-:Y:S01]  /*06f0*/  USHF.L.U32 UR4, UR4, 0x1, URZ ;  /* 0x0000000104047899 */ /* 0x000fe200080006ff */
[----:B------:R-:W-:Y:S01]  /*0700*/  ELECT P0, URZ, PT ;  /* 0x0000000000ff782f */ /* 0x000fe20003800000 */
[----:B--2---:R-:W-:Y:S01]  /*0710*/  ULEA UR6, UR6, UR7, 0x18 ;  /* 0x0000000706067291 */ /* 0x004fe2000f8ec0ff */
[----:B------:R-:W2:Y:S11]  /*0720*/  FENCE.VIEW.ASYNC.S ;  /* 0x00000000000073c6 */ /* 0x000eb60000000000 */
[----:B--2---:R2:W1:Y:S01]  /*0730*/  SYNCS.EXCH.64 URZ, [UR6+0x30], UR10 ;  /* 0x0000300a06ff75b2 */ /* 0x0044620008000100 */
[----:B------:R2:W1:Y:S01]  /*0740*/  SYNCS.EXCH.64 URZ, [UR6+0x38], UR4 ;  /* 0x0000380406ff75b2 */ /* 0x0004620008000100 */
[----:B------:R-:W-:Y:S01]  /*0750*/  NOP ;  /* 0x0000000000007918 */ /* 0x000fe20000000000 */
.L_x_10:
[----:B------:R-:W3:Y:S01]  /*0760*/  SHFL.IDX PT, R2, R106, RZ, 0x1f ;  /* 0x00001fff6a027589 */ /* 0x000ee200000e0000 */
[----:B------:R-:W-:Y:S01]  /*0770*/  NOP ;  /* 0x0000000000007918 */ /* 0x000fe20000000000 */
[----:B---3--:R-:W-:-:S13]  /*0780*/  ISETP.NE.AND P0, PT, R2, 0x3, PT ;  /* 0x000000030200780c */ /* 0x008fda0003f05270 */
[----:B------:R-:W-:Y:S05]  /*0790*/  @P0 BRA `(.L_x_11) ;  /* 0x0000000000300947 */ /* 0x000fea0003800000 */
[----:B--2---:R-:W2:Y:S01]  /*07a0*/  S2UR UR5, SR_CgaCtaId ;  /* 0x00000000000579c3 */ /* 0x004ea20000008800 */
        /* <DEDUP_REMOVED lines=8> */
[----:B--2---:R3:W2:Y:S01]  /*0830*/  SYNCS.EXCH.64 URZ, [UR5+0x40], UR6 ;  /* 0x0000400605ff75b2 */ /* 0x0046a20008000100 */
[----:B------:R3:W1:Y:S02]  /*0840*/  SYNCS.EXCH.64 URZ, [UR5+0x48], UR6 ;  /* 0x0000480605ff75b2 */ /* 0x0006640008000100 */
[----:B---3--:R-:W-:Y:S01]  /*0850*/  NOP ;  /* 0x0000000000007918 */ /* 0x008fe20000000000 */
.L_x_11:
[----:B------:R-:W3:Y:S01]  /*0860*/  SHFL.IDX PT, R2, R106, RZ, 0x1f ;  /* 0x00001fff6a027589 */ /* 0x000ee200000e0000 */
[----:B------:R-:W-:Y:S01]  /*0870*/  NOP ;  /* 0x0000000000007918 */ /* 0x000fe20000000000 */
[----:B---3--:R-:W-:-:S13]  /*0880*/  ISETP.NE.AND P0, PT, R2, 0x4, PT ;  /* 0x000000040200780c */ /* 0x008fda0003f05270 */
[----:B------:R-:W-:Y:S05]  /*0890*/  @P0 BRA `(.L_x_12) ;  /* 0x00000000004c0947 */ /* 0x000fea0003800000 */
[----:B--2---:R-:W2:Y:S01]  /*08a0*/  S2UR UR5, SR_CgaCtaId ;  /* 0x00000000000579c3 */ /* 0x004ea20000008800 */
[----:B------:R-:W-:Y:S01]  /*08b0*/  UMOV UR7, 0x100 ;  /* 0x0000010000077882 */ /* 0x000fe20000000000 */
[----:B------:R-:W-:Y:S01]  /*08c0*/  UMOV UR6, 0x400 ;  /* 0x0000040000067882 */ /* 0x000fe20000000000 */
[----:B------:R-:W-:Y:S01]  /*08d0*/  USEL UR7, UR7, 0xe0, UP2 ;  /* 0x000000e007077887 */ /* 0x000fe20009000000 */
[----:B------:R-:W-:Y:S01]  /*08e0*/  UMOV UR4, 0x1 ;  /* 0x0000000100047882 */ /* 0x000fe20000000000 */
[----:B------:R-:W-:Y:S01]  /*08f0*/  ELECT P0, URZ, PT ;  /* 0x0000000000ff782f */ /* 0x000fe20003800000 */
[----:B------:R-:W-:-:S04]  /*0900*/  UIADD3 UR10, UPT, UPT, -UR4, 0x100000, URZ ;  /* 0x00100000040a7890 */ /* 0x000fc8000fffe1ff */
[----:B------:R-:W-:Y:S02]  /*0910*/  USHF.L.U32 UR11, UR10, 0xb, URZ ;  /* 0x0000000b0a0b7899 */ /* 0x000fe400080006ff */
[----:B------:R-:W-:Y:S02]  /*0920*/  USHF.L.U32 UR10, UR10, 0x1, URZ ;  /* 0x000000010a0a7899 */ /* 0x000fe400080006ff */
[----:B--2---:R-:W-:Y:S02]  /*0930*/  ULEA UR5, UR5, UR6, 0x18 ;  /* 0x0000000605057291 */ /* 0x004fe4000f8ec0ff */
[----:B------:R-:W-:-:S04]  /*0940*/  UIADD3 UR6, UPT, UPT, -UR7, 0x100000, URZ ;  /* 0x0010000007067890 */ /* 0x000fc8000fffe1ff */
[----:B------:R-:W-:Y:S02]  /*0950*/  USHF.L.U32 UR7, UR6, 0xb, URZ ;  /* 0x0000000b06077899 */ /* 0x000fe400080006ff */
[----:B------:R-:W-:Y:S01]  /*0960*/  USHF.L.U32 UR6, UR6, 0x1, URZ ;  /* 0x0000000106067899 */ /* 0x000fe200080006ff */
[----:B------:R-:W2:Y:S03]  /*0970*/  FENCE.VIEW.ASYNC.S ;  /* 0x00000000000073c6 */ /* 0x000ea60000000000 */
[----:B--2---:R3:W2:Y:S08]  /*0980*/  SYNCS.EXCH.64 URZ, [UR5+0x50], UR10 ;  /* 0x0000500a05ff75b2 */ /* 0x0046b00008000100 */
[----:B------:R3:W1:Y:S01]  /*0990*/  SYNCS.EXCH.64 URZ, [UR5+0x60], UR6 ;  /* 0x0000600605ff75b2 */ /* 0x0006620008000100 */
[----:B------:R3:W1:Y:S01]  /*09a0*/  SYNCS.EXCH.64 URZ, [UR5+0x58], UR10 ;  /* 0x0000580a05ff75b2 */ /* 0x0006620008000100 */
[----:B------:R3:W1:Y:S02]  /*09b0*/  SYNCS.EXCH.64 URZ, [UR5+0x68], UR6 ;  /* 0x0000680605ff75b2 */ /* 0x0006640008000100 */
[----:B---3--:R-:W-:Y:S01]  /*09c0*/  NOP ;  /* 0x0000000000007918 */ /* 0x008fe20000000000 */
.L_x_12:
[----:B------:R-:W3:Y:S01]  /*09d0*/  SHFL.IDX PT, R2, R106, RZ, 0x1f ;  /* 0x00001fff6a027589 */ /* 0x000ee200000e0000 */
[----:B------:R-:W-:Y:S01]  /*09e0*/  NOP ;  /* 0x0000000000007918 */ /* 0x000fe20000000000 */
[----:B---3--:R-:W-:-:S13]  /*09f0*/  ISETP.NE.AND P0, PT, R2, 0x5, PT ;  /* 0x000000050200780c */ /* 0x008fda0003f05270 */
[----:B------:R-:W-:Y:S05]  /*0a00*/  @P0 BRA `(.L_x_13) ;  /* 0x0000000000580947 */ /* 0x000fea0003800000 */
[----:B--2---:R-:W2:Y:S01]  /*0a10*/  S2UR UR6, SR_CgaCtaId ;  /* 0x00000000000679c3 */ /* 0x004ea20000008800 */
        /* <DEDUP_REMOVED lines=12> */
[----:B--2---:R3:W2:Y:S01]  /*0ae0*/  SYNCS.EXCH.64 URZ, [UR6+0x70], UR10 ;  /* 0x0000700a06ff75b2 */ /* 0x0046a20008000100 */
[----:B------:R3:W1:Y:S01]  /*0af0*/  SYNCS.EXCH.64 URZ, [UR6+0x90], UR4 ;  /* 0x0000900406ff75b2 */ /* 0x0006620008000100 */
[----:B------:R3:W1:Y:S01]  /*0b00*/  SYNCS.EXCH.64 URZ, [UR6+0x78], UR10 ;  /* 0x0000780a06ff75b2 */ /* 0x0006620008000100 */
[----:B------:R3:W1:Y:S01]  /*0b10*/  SYNCS.EXCH.64 URZ, [UR6+0x98], UR4 ;  /* 0x0000980406ff75b2 */ /* 0x0006620008000100 */
[----:B------:R3:W1:Y:S01]  /*0b20*/  SYNCS.EXCH.64 URZ, [UR6+0x80], UR10 ;  /* 0x0000800a06ff75b2 */ /* 0x0006620008000100 */
[----:B------:R3:W1:Y:S01]  /*0b30*/  SYNCS.EXCH.64 URZ, [UR6+0xa0], UR4 ;  /* 0x0000a00406ff75b2 */ /* 0x0006620008000100 */
[----:B------:R3:W1:Y:S01]  /*0b40*/  SYNCS.EXCH.64 URZ, [UR6+0x88], UR10 ;  /* 0x0000880a06ff75b2 */ /* 0x0006620008000100 */
[----:B------:R3:W1:Y:S02]  /*0b50*/  SYNCS.EXCH.64 URZ, [UR6+0xa8], UR4 ;  /* 0x0000a80406ff75b2 */ /* 0x0006640008000100 */
[----:B---3--:R-:W-:Y:S01]  /*0b60*/  NOP ;  /* 0x0000000000007918 */ /* 0x008fe20000000000 */
.L_x_13:
        /* <DEDUP_REMOVED lines=14> */
[----:B------:R3:W1:Y:S01]  /*0c50*/  SYNCS.EXCH.64 URZ, [UR5+0xc0], UR6 ;  /* 0x0000c00605ff75b2 */ /* 0x0006620008000100 */
[----:B------:R3:W1:Y:S01]  /*0c60*/  SYNCS.EXCH.64 URZ, [UR5+0xb8], UR6 ;  /* 0x0000b80605ff75b2 */ /* 0x0006620008000100 */
[----:B------:R3:W1:Y:S02]  /*0c70*/  SYNCS.EXCH.64 URZ, [UR5+0xc8], UR6 ;  /* 0x0000c80605ff75b2 */ /* 0x0006640008000100 */
[----:B---3--:R-:W-:Y:S01]  /*0c80*/  NOP ;  /* 0x0000000000007918 */ /* 0x008fe20000000000 */
.L_x_14:
[----:B--2---:R-:W2:Y:S01]  /*0c90*/  S2UR UR5, SR_CTAID.X ;  /* 0x00000000000579c3 */ /* 0x004ea20000002500 */
[----:B------:R-:W-:-:S05]  /*0ca0*/  CS2R.32 R99, SR_CgaSize ;  /* 0x0000000000637805 */ /* 0x000fca0000008a00 */
[----:B------:R-:W-:-:S05]  /*0cb0*/  IMAD R99, R99, -0xa0, RZ ;  /* 0xffffff6063637824 */ /* 0x000fca00078e02ff */
[----:B------:R-:W-:-:S14]  /*0cc0*/  R2UR UR7, R99 ;  /* 0x00000000630772ca */ /* 0x000fdc00000e0000 */
[----:B------:R-:W3:Y:S01]  /*0cd0*/  LDCU UR7, c[0x0][UR7+0x2b0] ;  /* 0x00005600070777ac */ /* 0x000ee20008000800 */
[----:B------:R-:W-:Y:S01]  /*0ce0*/  NOP ;  /* 0x0000000000007918 */ /* 0x000fe20000000000 */
[----:B------:R-:W-:-:S05]  /*0cf0*/  CS2R.32 R99, SR_CgaSize ;  /* 0x0000000000637805 */ /* 0x000fca0000008a00 */
[----:B------:R-:W-:-:S05]  /*0d00*/  IMAD R99, R99, -0xa0, RZ ;  /* 0xffffff6063637824 */ /* 0x000fca00078e02ff */
[----:B------:R-:W-:-:S14]  /*0d10*/  R2UR UR6, R99 ;  /* 0x00000000630672ca */ /* 0x000fdc00000e0000 */
[----:B------:R-:W4:Y:S01]  /*0d20*/  LDCU UR6, c[0x0][UR6+0x2b4] ;  /* 0x00005680060677ac */ /* 0x000f220008000800 */
[----:B------:R-:W1:Y:S08]  /*0d30*/  S2UR UR4, SR_CTAID.Y ;  /* 0x00000000000479c3 */ /* 0x000e700000002600 */
[----:B------:R-:W4:Y:S01]  /*0d40*/  LDC R9, c[0x0][0xb24] ;  /* 0x0002c900ff097b82 */ /* 0x000f220000000800 */
[----:B--2---:R-:W-:-:S02]  /*0d50*/  I2FP.F32.U32 R5, UR5 ;  /* 0x0000000500057c45 */ /* 0x004fc40008201000 */
[----:B------:R-:W-:-:S05]  /*0d60*/  CS2R.32 R3, SR_CgaSize ;  /* 0x0000000000037805 */ /* 0x000fca0000008a00 */
[----:B------:R-:W-:-:S06]  /*0d70*/  IMAD R3, R3, -0xa0, RZ ;  /* 0xffffff6003037824 */ /* 0x000fcc00078e02ff */
[----:B------:R-:W2:Y:S01]  /*0d80*/  LDC R3, c[0x0][R3+0x2a0] ;  /* 0x0000a80003037b82 */ /* 0x000ea20000000800 */
[----:B------:R-:W-:Y:S01]  /*0d90*/  MOV R99, UR5 ;  /* 0x0000000500637c02 */ /* 0x000fe20008000f00 */
[----:B---3--:R-:W-:Y:S01]  /*0da0*/  FMUL R5, R5, UR7 ;  /* 0x0000000705057c20 */ /* 0x008fe20008400000 */
[----:B-1----:R-:W-:Y:S02]  /*0db0*/  I2FP.F32.U32 R4, UR4 ;  /* 0x0000000400047c45 */ /* 0x002fe40008201000 */
[----:B------:R-:W-:-:S05]  /*0dc0*/  CS2R.32 R2, SR_CgaSize ;  /* 0x0000000000027805 */ /* 0x000fca0000008a00 */
[----:B------:R-:W-:-:S06]  /*0dd0*/  IMAD R2, R2, -0xa0, RZ ;  /* 0xffffff6002027824 */ /* 0x000fcc00078e02ff */
[----:B------:R-:W1:Y:S01]  /*0de0*/  LDC R2, c[0x0][R2+0x2a4] ;  /* 0x0000a90002027b82 */ /* 0x000e620000000800 */
[----:B------:R-:W3:Y:S01]  /*0df0*/  F2I.U32.TRUNC.NTZ R96, R5 ;  /* 0x0000000500607305 */ /* 0x000ee2000020f000 */
[----:B------:R-:W-:Y:S01]  /*0e00*/  MOV R97, UR4 ;  /* 0x0000000400617c02 */ /* 0x000fe20008000f00 */
[----:B----4-:R-:W-:-:S05]  /*0e10*/  FMUL R4, R4, UR6 ;  /* 0x0000000604047c20 */ /* 0x010fca0008400000 */
[----:B------:R-:W-:Y:S01]  /*0e20*/  BAR.SYNC.DEFER_BLOCKING 0x0 ;  /* 0x0000000000007b1d */ /* 0x000fe20000010000 */
[----:B------:R-:W-:-:S05]  /*0e30*/  ISETP.GE.AND P0, PT, R9, 0x1, PT ;  /* 0x000000010900780c */ /* 0x000fca0003f06270 */
[----:B------:R-:W4:Y:S02]  /*0e40*/  F2I.U32.TRUNC.NTZ R81, R4 ;  /* 0x0000000400517305 */ /* 0x000f24000020f000 */
[----:B------:R-:W1:Y:S01]  /*0e50*/  S2UR UR36, SR_CTAID.Z ;  /* 0x00000000002479c3 */ /* 0x000e620000002700 */
[----:B---3--:R-:W-:-:S05]  /*0e60*/  IADD3 R96, PT, PT, -R96, RZ, RZ ;  /* 0x000000ff60607210 */ /* 0x008fca0007ffe1ff */
[----:B--2---:R-:W-:Y:S01]  /*0e70*/  IMAD R96, R3, R96, UR5 ;  /* 0x0000000503607e24 */ /* 0x004fe2000f8e0260 */
[----:B----4-:R-:W-:-:S05]  /*0e80*/  IADD3 R81, PT, PT, -R81, RZ, RZ ;  /* 0x000000ff51517210 */ /* 0x010fca0007ffe1ff */
[----:B-1----:R-:W-:Y:S01]  /*0e90*/  IMAD R81, R2, R81, UR4 ;  /* 0x0000000402517e24 */ /* 0x002fe2000f8e0251 */
[----:B------:R-:W-:Y:S06]  /*0ea0*/  @!P0 BRA `(.L_x_15) ;  /* 0x0000000000b88947 */ /* 0x000fec0003800000 */
[----:B------:R-:W1:Y:S01]  /*0eb0*/  LDC.64 R4, c[0x0][0xb18] ;  /* 0x0002c600ff047b82 */ /* 0x000e620000000a00 */
[----:B------:R-:W-:-:S07]  /*0ec0*/  ISETP.NE.AND P0, PT, R9, 0x1, PT ;  /* 0x000000010900780c */ /* 0x000fce0003f05270 */
[----:B------:R-:W2:Y:S08]  /*0ed0*/  LDC R10, c[0x0][0xb0c] ;  /* 0x0002c300ff0a7b82 */ /* 0x000eb00000000800 */
[----:B------:R-:W3:Y:S08]  /*0ee0*/  LDC R11, c[0x0][0x370] ;  /* 0x0000dc00ff0b7b82 */ /* 0x000ef00000000800 */
[----:B------:R-:W4:Y:S01]  /*0ef0*/  LDC R12, c[0x0][0x374] ;  /* 0x0000dd00ff0c7b82 */ /* 0x000f220000000800 */
[----:B-1----:R-:W-:-:S07]  /*0f00*/  ISETP.NE.AND P1, PT, R4, 0x1, PT ;  /* 0x000000010400780c */ /* 0x002fce0003f25270 */
[----:B------:R-:W3:Y:S01]  /*0f10*/  LDC.64 R6, c[0x0][0xb10] ;  /* 0x0002c400ff067b82 */ /* 0x000ee20000000a00 */
[----:B--2---:R-:W-:-:S07]  /*0f20*/  ISETP.NE.AND P2, PT, R10, 0x1, PT ;  /* 0x000000010a00780c */ /* 0x004fce0003f45270 */
[----:B------:R-:W1:Y:S08]  /*0f30*/  LDC R8, c[0x0][0xb20] ;  /* 0x0002c800ff087b82 */ /* 0x000e700000000800 */
[----:B------:R-:W2:Y:S01]  /*0f40*/  LDC.64 R2, c[0x0][0xb28] ;  /* 0x0002ca00ff027b82 */ /* 0x000ea20000000a00 */
[----:B----4-:R-:W-:-:S04]  /*0f50*/  IMAD.HI.U32 R13, R12, R5, RZ ;  /* 0x000000050c0d7227 */ /* 0x010fc800078e00ff */
[----:B------:R-:W-:-:S04]  /*0f60*/  IMAD.HI.U32 R5, R97, R5, RZ ;  /* 0x0000000561057227 */ /* 0x000fc800078e00ff */
[----:B---3--:R-:W-:-:S04]  /*0f70*/  IMAD.HI.U32 R14, R11, R6, RZ ;  /* 0x000000060b0e7227 */ /* 0x008fc800078e00ff */
[----:B------:R-:W-:Y:S01]  /*0f80*/  IMAD.HI.U32 R16, R99, R6, RZ ;  /* 0x0000000663107227 */ /* 0x000fe200078e00ff */
[-C--:B------:R-:W-:Y:S02]  /*0f90*/  @P2 SHF.R.U32.HI R11, RZ, R7.reuse, R14 ;  /* 0x00000007ff0b2219 */ /* 0x080fe4000001160e */
[-C--:B-1----:R-:W-:Y:S02]  /*0fa0*/  @P1 SHF.R.U32.HI R12, RZ, R8.reuse, R13 ;  /* 0x00000008ff0c1219 */ /* 0x082fe4000001160d */
[----:B------:R-:W-:Y:S02]  /*0fb0*/  SHF.R.U32.HI R8, RZ, R8, R5 ;  /* 0x00000008ff087219 */ /* 0x000fe40000011605 */
[----:B------:R-:W-:Y:S02]  /*0fc0*/  SHF.R.U32.HI R16, RZ, R7, R16 ;  /* 0x00000007ff107219 */ /* 0x000fe40000011610 */
[----:B------:R-:W-:Y:S01]  /*0fd0*/  SEL R5, R97, R8, !P1 ;  /* 0x0000000861057207 */ /* 0x000fe20004800000 */
[----:B--2---:R-:W-:Y:S01]  /*0fe0*/  IMAD.HI.U32 R14, R12, R2, RZ ;  /* 0x000000020c0e7227 */ /* 0x004fe200078e00ff */
[----:B------:R-:W-:-:S03]  /*0ff0*/  SEL R7, R99, R16, !P2 ;  /* 0x0000001063077207 */ /* 0x000fc60005000000 */
[----:B------:R-:W-:Y:S01]  /*1000*/  IMAD.HI.U32 R6, R11, R2, RZ ;  /* 0x000000020b067227 */ /* 0x000fe200078e00ff */
[----:B------:R-:W-:-:S04]  /*1010*/  @P0 SHF.R.U32.HI R12, RZ, R3, R14 ;  /* 0x00000003ff0c0219 */ /* 0x000fc8000001160e */
[----:B------:R-:W-:Y:S01]  /*1020*/  @P0 SHF.R.U32.HI R11, RZ, R3, R6 ;  /* 0x00000003ff0b0219 */ /* 0x000fe20000011606 */
[----:B------:R-:W-:-:S04]  /*1030*/  IMAD R12, R12, R9, RZ ;  /* 0x000000090c0c7224 */ /* 0x000fc800078e02ff */
[----:B------:R-:W-:Y:S01]  /*1040*/  IMAD R6, R11, R9, RZ ;  /* 0x000000090b067224 */ /* 0x000fe200078e02ff */
[----:B------:R-:W-:-:S04]  /*1050*/  ISETP.GE.AND P1, PT, R5, R12, PT ;  /* 0x0000000c0500720c */ /* 0x000fc80003f26270 */
[----:B------:R-:W-:Y:S01]  /*1060*/  ISETP.GE.OR P1, PT, R7, R6, P1 ;  /* 0x000000060700720c */ /* 0x000fe20000f26670 */
[----:B------:R-:W-:-:S05]  /*1070*/  IMAD.HI.U32 R6, R5, R2, RZ ;  /* 0x0000000205067227 */ /* 0x000fca00078e00ff */
[----:B------:R-:W-:-:S04]  /*1080*/  SHF.R.U32.HI R6, RZ, R3, R6 ;  /* 0x00000003ff067219 */ /* 0x000fc80000011606 */
[----:B------:R-:W-:-:S03]  /*1090*/  SEL R6, R5, R6, !P0 ;  /* 0x0000000605067207 */ /* 0x000fc60004000000 */
[----:B------:R-:W-:Y:S01]  /*10a0*/  @!P1 IMAD.HI.U32 R8, R7, R2, RZ ;  /* 0x0000000207089227 */ /* 0x000fe200078e00ff */
[----:B------:R-:W-:-:S04]  /*10b0*/  IADD3 R2, PT, PT, -R6, RZ, RZ ;  /* 0x000000ff06027210 */ /* 0x000fc80007ffe1ff */
[----:B------:R-:W-:Y:S01]  /*10c0*/  @!P1 SHF.R.U32.HI R8, RZ, R3, R8 ;  /* 0x00000003ff089219 */ /* 0x000fe20000011608 */
[----:B------:R-:W-:-:S03]  /*10d0*/  IMAD R2, R9, R2, R5 ;  /* 0x0000000209027224 */ /* 0x000fc600078e0205 */
[----:B------:R-:W-:Y:S02]  /*10e0*/  @!P1 SEL R3, R7, R8, !P0 ;  /* 0x0000000807039207 */ /* 0x000fe40004000000 */
[----:B------:R-:W-:-:S03]  /*10f0*/  IADD3 R8, PT, PT, -R5, RZ, RZ ;  /* 0x000000ff05087210 */ /* 0x000fc60007ffe1ff */
[--C-:B------:R-:W-:Y:S02]  /*1100*/  @!P1 IMAD.IADD R6, R6, 0x1, -R3.reuse ;  /* 0x0000000106069824 */ /* 0x100fe400078e0a03 */
[----:B------:R-:W-:Y:S01]  /*1110*/  @!P1 IMAD R3, R2, R11, R3 ;  /* 0x0000000b02039224 */ /* 0x000fe200078e0203 */
[----:B------:R-:W-:Y:S01]  /*1120*/  IADD3 R2, PT, PT, -R7, RZ, RZ ;  /* 0x000000ff07027210 */ /* 0x000fe20007ffe1ff */
[----:B------:R-:W-:Y:S02]  /*1130*/  @!P1 IMAD R5, R6, R9, R7 ;  /* 0x0000000906059224 */ /* 0x000fe400078e0207 */
[----:B------:R-:W-:Y:S02]  /*1140*/  IMAD R8, R4, R8, R97 ;  /* 0x0000000804087224 */ /* 0x000fe400078e0261 */
[----:B------:R-:W-:Y:S02]  /*1150*/  @!P1 IMAD.MOV.U32 R7, RZ, RZ, R3 ;  /* 0x000000ffff079224 */ /* 0x000fe400078e0003 */
[----:B------:R-:W-:-:S02]  /*1160*/  IMAD R2, R10, R2, R99 ;  /* 0x000000020a027224 */ /* 0x000fc400078e0263 */
[----:B------:R-:W-:Y:S02]  /*1170*/  IMAD R97, R5, R4, R8 ;  /* 0x0000000405617224 */ /* 0x000fe400078e0208 */
[----:B------:R-:W-:Y:S02]  /*1180*/  IMAD R99, R7, R10, R2 ;  /* 0x0000000a07637224 */ /* 0x000fe400078e0202 */
.L_x_15:
[----:B------:R-:W1:Y:S01]  /*1190*/  LDCU UR4, c[0x0][0xb30] ;  /* 0x00016600ff0477ac */ /* 0x000e620008000800 */
[----:B------:R-:W2:Y:S08]  /*11a0*/  S2UR UR37, SR_CgaCtaId ;  /* 0x00000000002579c3 */ /* 0x000eb00000008800 */
[----:B------:R-:W3:Y:S01]  /*11b0*/  LDC R40, c[0x0][0xb24] ;  /* 0x0002c900ff287b82 */ /* 0x000ee20000000800 */
[----:B-1----:R-:W-:-:S09]  /*11c0*/  UISETP.NE.AND UP1, UPT, UR4, 0x1, UPT ;  /* 0x000000010400788c */ /* 0x002fd2000bf25270 */
[----:B--2---:R-:W-:Y:S05]  /*11d0*/  BRA.U UP1, `(.L_x_16) ;  /* 0x0000000101407547 */ /* 0x004fea000b800000 */
[----:B------:R-:W1:Y:S08]  /*11e0*/  LDC.64 R4, c[0x0][0xb10] ;  /* 0x0002c400ff047b82 */ /* 0x000e700000000a00 */
[----:B------:R-:W2:Y:S08]  /*11f0*/  LDC.64 R2, c[0x0][0xb18] ;  /* 0x0002c600ff027b82 */ /* 0x000eb00000000a00 */
[----:B------:R-:W4:Y:S08]  /*1200*/  LDC R6, c[0x0][0xb20] ;  /* 0x0002c800ff067b82 */ /* 0x000f300000000800 */
[----:B------:R-:W3:Y:S01]  /*1210*/  LDC R8, c[0x0][0xb0c] ;  /* 0x0002c300ff087b82 */ /* 0x000ee20000000800 */
[----:B-1----:R-:W-:-:S05]  /*1220*/  IMAD.HI.U32 R4, R99, R4, RZ ;  /* 0x0000000463047227 */ /* 0x002fca00078e00ff */
[----:B------:R-:W-:Y:S01]  /*1230*/  SHF.R.U32.HI R4, RZ, R5, R4 ;  /* 0x00000005ff047219 */ /* 0x000fe20000011604 */
[----:B--2---:R-:W-:Y:S01]  /*1240*/  IMAD.HI.U32 R3, R97, R3, RZ ;  /* 0x0000000361037227 */ /* 0x004fe200078e00ff */
[----:B------:R-:W-:-:S04]  /*1250*/  ISETP.NE.AND P0, PT, R2, 0x1, PT ;  /* 0x000000010200780c */ /* 0x000fc80003f05270 */
[----:B----4-:R-:W-:-:S04]  /*1260*/  SHF.R.U32.HI R6, RZ, R6, R3 ;  /* 0x00000006ff067219 */ /* 0x010fc80000011603 */
[----:B------:R-:W-:Y:S02]  /*1270*/  SEL R3, R97, R6, !P0 ;  /* 0x0000000661037207 */ /* 0x000fe40004000000 */
[----:B---3--:R-:W-:-:S04]  /*1280*/  ISETP.NE.AND P1, PT, R8, 0x1, PT ;  /* 0x000000010800780c */ /* 0x008fc80003f25270 */
[----:B------:R-:W-:-:S05]  /*1290*/  SEL R4, R99, R4, !P1 ;  /* 0x0000000463047207 */ /* 0x000fca0004800000 */
[----:B------:R-:W-:Y:S02]  /*12a0*/  IMAD.IADD R5, R3, 0x1, -R4 ;  /* 0x0000000103057824 */ /* 0x000fe400078e0a04 */
[----:B------:R-:W-:Y:S02]  /*12b0*/  IMAD.IADD R3, R4, 0x1, -R3 ;  /* 0x0000000104037824 */ /* 0x000fe400078e0a03 */
[----:B------:R-:W-:Y:S02]  /*12c0*/  IMAD R99, R5, R8, R99 ;  /* 0x0000000805637224 */ /* 0x000fe400078e0263 */
[----:B------:R-:W-:-:S07]  /*12d0*/  IMAD R97, R3, R2, R97 ;  /* 0x0000000203617224 */ /* 0x000fce00078e0261 */
.L_x_16:
[----:B------:R-:W-:Y:S01]  /*12e0*/  BAR.SYNC.DEFER_BLOCKING 0x0 ;  /* 0x0000000000007b1d */ /* 0x000fe20000010000 */
[----:B------:R-:W-:Y:S01]  /*12f0*/  UISETP.NE.AND UP1, UPT, UR8, 0x2, UPT ;  /* 0x000000020800788c */ /* 0x000fe2000bf25270 */
[----:B------:R-:W-:Y:S02]  /*1300*/  ISETP.NE.OR P5, PT, R0, 0x2, !P5 ;  /* 0x000000020000780c */ /* 0x000fe40006fa5670 */
[----:B------:R-:W-:-:S06]  /*1310*/  LOP3.LUT R2, R103, 0x1f, RZ, 0xc0, !PT ;  /* 0x0000001f67027812 */ /* 0x000fcc00078ec0ff */
[----:B------:R-:W-:Y:S05]  /*1320*/  BRA.U UP1, `(.L_x_17) ;  /* 0x0000001101307547 */ /* 0x000fea000b800000 */
[----:B------:R-:W1:Y:S01]  /*1330*/  LDCU UR13, c[0x0][0x38c] ;  /* 0x00007180ff0d77ac */ /* 0x000e620008000800 */
[----:B------:R-:W2:Y:S01]  /*1340*/  LDC R9, c[0x0][0x370] ;  /* 0x0000dc00ff097b82 */ /* 0x000ea20000000800 */
[----:B------:R-:W-:Y:S01]  /*1350*/  PLOP3.LUT P1, PT, PT, PT, UP2, 0x80, 0x8 ;  /* 0x000000000008781c */ /* 0x000fe20003f2f028 */
[----:B------:R-:W-:Y:S01]  /*1360*/  IMAD.MOV.U32 R15, RZ, RZ, 0x1 ;  /* 0x00000001ff0f7424 */ /* 0x000fe200078e00ff */
[----:B------:R-:W-:Y:S01]  /*1370*/  ISETP.EQ.OR P4, PT, R2, RZ, P5 ;  /* 0x000000ff0200720c */ /* 0x000fe20002f82670 */
[----:B------:R-:W-:Y:S01]  /*1380*/  IMAD.MOV.U32 R14, RZ, RZ, RZ ;  /* 0x000000ffff0e7224 */ /* 0x000fe200078e00ff */
[----:B------:R-:W-:Y:S02]  /*1390*/  PLOP3.LUT P1, PT, P1, PT, PT, 0x8, 0x80 ;  /* 0x000000000080781c */ /* 0x000fe40000f2e170 */
[----:B------:R-:W-:Y:S01]  /*13a0*/  CS2R R12, SRZ ;  /* 0x00000000000c7805 */ /* 0x000fe2000001ff00 */
[----:B------:R-:W-:Y:S01]  /*13b0*/  IMAD.MOV.U32 R10, RZ, RZ, 0x1 ;  /* 0x00000001ff0a7424 */ /* 0x000fe200078e00ff */
[----:B------:R-:W4:Y:S01]  /*13c0*/  LDC R0, c[0x0][0x374] ;  /* 0x0000dd00ff007b82 */ /* 0x000f220000000800 */
[----:B------:R-:W2:Y:S01]  /*13d0*/  LDCU.64 UR22, c[0x0][0x348] ;  /* 0x00006900ff1677ac */ /* 0x000ea20008000a00 */
[----:B------:R-:W-:Y:S01]  /*13e0*/  UMOV UR6, URZ ;  /* 0x000000ff00067c82 */ /* 0x000fe20008000000 */
[----:B-1----:R-:W-:-:S04]  /*13f0*/  UIADD3 UR5, UPT, UPT, UR13, 0x7f, URZ ;  /* 0x0000007f0d057890 */ /* 0x002fc8000fffe0ff */
[----:B------:R-:W-:-:S04]  /*1400*/  USHF.R.S32.HI UR4, URZ, 0x1f, UR5 ;  /* 0x0000001fff047899 */ /* 0x000fc80008011405 */
[----:B------:R-:W-:-:S04]  /*1410*/  ULEA.HI UR4, UR4, UR5, URZ, 0x7 ;  /* 0x0000000504047291 */ /* 0x000fc8000f8f38ff */
[----:B------:R-:W-:Y:S02]  /*1420*/  USHF.R.S32.HI UR15, URZ, 0x7, UR4 ;  /* 0x00000007ff0f7899 */ /* 0x000fe40008011404 */
[----:B------:R-:W-:Y:S02]  /*1430*/  UIADD3 UR4, UPT, UPT, UR13, -0x1, URZ ;  /* 0xffffffff0d047890 */ /* 0x000fe4000fffe0ff */
[----:B------:R-:W-:Y:S02]  /*1440*/  UISETP.LT.U32.AND UP0, UPT, UR15, 0x3, UPT ;  /* 0x000000030f00788c */ /* 0x000fe4000bf01070 */
[----:B------:R-:W-:Y:S02]  /*1450*/  UISETP.GE.U32.AND UP1, UPT, UR4, -0xff, UPT ;  /* 0xffffff010400788c */ /* 0x000fe4000bf26070 */
[----:B------:R-:W-:Y:S02]  /*1460*/  USEL UR14, UR15, 0x3, UP0 ;  /* 0x000000030f0e7887 */ /* 0x000fe40008000000 */
[----:B------:R-:W-:-:S02]  /*1470*/  UIADD3 UR13, UPT, UPT, UR13, 0xfe, URZ ;  /* 0x000000fe0d0d7890 */ /* 0x000fc4000fffe0ff */
[----:B------:R-:W-:Y:S02]  /*1480*/  UIADD3 UR5, UPT, UPT, UR14, -0x1, URZ ;  /* 0xffffffff0e057890 */ /* 0x000fe4000fffe0ff */
[----:B------:R-:W-:-:S03]  /*1490*/  UIADD3 UR7, UPT, UPT, UR15, -UR14, URZ ;  /* 0x8000000e0f077290 */ /* 0x000fc6000fffe0ff */
[----:B------:R-:W-:-:S04]  /*14a0*/  @UP1 UIADD3 UR5, UPT, UPT, UR14, URZ, URZ ;  /* 0x000000ff0e051290 */ /* 0x000fc8000fffe0ff */
[----:B--2---:R-:W-:-:S12]  /*14b0*/  UIADD3 UR5, UPT, UPT, UR5, 0x1, URZ ;  /* 0x0000000105057890 */ /* 0x004fd8000fffe0ff */
.L_x_35:
[----:B------:R-:W-:Y:S01]  /*14c0*/  UISETP.NE.AND UP0, UPT, UR37, URZ, UPT ;  /* 0x000000ff2500728c */ /* 0x000fe2000bf05270 */
[----:B------:R-:W1:Y:S08]  /*14d0*/  S2UR UR37, SR_CgaCtaId ;  /* 0x00000000002579c3 */ /* 0x000e700000008800 */
[----:B------:R-:W-:Y:S05]  /*14e0*/  BRA.U UP0, `(.L_x_18) ;  /* 0x0000000100347547 */ /* 0x000fea000b800000 */
[----:B------:R-:W2:Y:S01]  /*14f0*/  S2R R2, SR_CgaCtaId ;  /* 0x0000000000027919 */ /* 0x000ea20000008800 */
[----:B------:R-:W-:-:S04]  /*1500*/  MOV R3, 0x400 ;  /* 0x0000040000037802 */ /* 0x000fc80000000f00 */
[----:B--2---:R-:W-:Y:S02]  /*1510*/  LEA R3, R2, R3, 0x18 ;  /* 0x0000000302037211 */ /* 0x004fe400078ec0ff */
[----:B------:R-:W-:-:S03]  /*1520*/  SHF.L.U32 R2, R10, 0x1f, RZ ;  /* 0x0000001f0a027819 */ /* 0x000fc600000006ff */
[----:B------:R-:W-:-:S04]  /*1530*/  IMAD R3, R12, 0x8, R3 ;  /* 0x000000080c037824 */ /* 0x000fc800078e0203 */
[----:B------:R-:W2:Y:S02]  /*1540*/  SYNCS.PHASECHK.TRANS64.TRYWAIT P0, [R3+URZ+0xc0], R2 ;  /* 0x0000c002030075a7 */ /* 0x000ea400080011ff */
[----:B--2---:R-:W-:Y:S05]  /*1550*/  @!P0 BRA `(.L_x_19) ;  /* 0x0000004800f08947 */ /* 0x004fea0003800000 */
.L_x_94:
[----:B------:R-:W-:Y:S01]  /*1560*/  VIADD R12, R12, 0x1 ;  /* 0x000000010c0c7836 */ /* 0x000fe20000000000 */
[----:B------:R2:W-:Y:S04]  /*1570*/  SYNCS.ARRIVE.TRANS64.A1T0 RZ, [R3+URZ+0xb0], RZ ;  /* 0x0000b0ff03ff79a7 */ /* 0x0005e800081000ff */
[----:B------:R-:W-:-:S04]  /*1580*/  ISETP.NE.AND P0, PT, R12, 0x2, PT ;  /* 0x000000020c00780c */ /* 0x000fc80003f05270 */
[----:B------:R-:W-:Y:S02]  /*1590*/  SEL R12, R12, RZ, P0 ;  /* 0x000000ff0c0c7207 */ /* 0x000fe40000000000 */
[----:B--2---:R-:W-:-:S04]  /*15a0*/  SEL R3, RZ, 0x1, P0 ;  /* 0x00000001ff037807 */ /* 0x004fc80000000000 */
[----:B------:R-:W-:-:S07]  /*15b0*/  LOP3.LUT R10, R10, R3, RZ, 0x3c, !PT ;  /* 0x000000030a0a7212 */ /* 0x000fce00078e3cff */
.L_x_18:
[----:B------:R-:W-:Y:S01]  /*15c0*/  UMOV UR4, 0x400 ;  /* 0x0000040000047882 */ /* 0x000fe20000000000 */
[----:B------:R-:W-:Y:S01]  /*15d0*/  SHF.L.U32 R2, R15, 0x1f, RZ ;  /* 0x0000001f0f027819 */ /* 0x000fe200000006ff */
[----:B-1----:R-:W-:Y:S01]  /*15e0*/  ULEA UR4, UR37, UR4, 0x18 ;  /* 0x0000000425047291 */ /* 0x002fe2000f8ec0ff */
[----:B------:R-:W-:Y:S01]  /*15f0*/  R2UR UR35, R99 ;  /* 0x00000000632372ca */ /* 0x000fe200000e0000 */
[----:B------:R-:W-:Y:S01]  /*1600*/  UISETP.GE.U32.AND UP0, UPT, UR13, 0xff, UPT ;  /* 0x000000ff0d00788c */ /* 0x000fe2000bf06070 */
[----:B------:R-:W-:Y:S01]  /*1610*/  R2UR UR11, R97 ;  /* 0x00000000610b72ca */ /* 0x000fe200000e0000 */
[----:B------:R-:W-:Y:S01]  /*1620*/  ULEA UR8, UR6, UR4, 0x3 ;  /* 0x0000000406087291 */ /* 0x000fe2000f8e18ff */
[----:B------:R-:W-:-:S08]  /*1630*/  UMOV UR24, URZ ;  /* 0x000000ff00187c82 */ /* 0x000fd00008000000 */
[----:B------:R1:W2:Y:S01]  /*1640*/  SYNCS.PHASECHK.TRANS64.TRYWAIT P0, [UR8+0x18], R2 ;  /* 0x00001802ff0075a7 */ /* 0x0002a20008001108 */
[----:B------:R-:W-:Y:S02]  /*1650*/  USHF.L.U32 UR35, UR35, 0x6, URZ ;  /* 0x0000000623237899 */ /* 0x000fe400080006ff */
[----:B------:R-:W-:Y:S01]  /*1660*/  USHF.L.U32 UR11, UR11, 0x6, URZ ;  /* 0x000000060b0b7899 */ /* 0x000fe200080006ff */
[----:B------:R-:W-:Y:S11]  /*1670*/  BRA.U !UP0, `(.L_x_20) ;  /* 0x0000000108a47547 */ /* 0x000ff6000b800000 */
[----:B------:R-:W-:Y:S01]  /*1680*/  UMOV UR16, URZ ;  /* 0x000000ff00107c82 */ /* 0x000fe20008000000 */
[----:B------:R-:W-:-:S05]  /*1690*/  UMOV UR17, UR6 ;  /* 0x0000000600117c82 */ /* 0x000fca0008000000 */
.L_x_25:
[----:B-1----:R-:W-:Y:S01]  /*16a0*/  ULEA UR33, UR17, UR4, 0x3 ;  /* 0x0000000411217291 */ /* 0x002fe2000f8e18ff */
[----:B--2---:R-:W-:Y:S01]  /*16b0*/  @!P5 MOV R3, 0x4000 ;  /* 0x000040000003d802 */ /* 0x004fe20000000f00 */
[----:B--2---:R-:W-:Y:S10]  /*16c0*/  @P0 BRA `(.L_x_21) ;  /* 0x00000000000c0947 */ /* 0x004ff40003800000 */
[----:B------:R-:W-:-:S04]  /*16d0*/  SHF.L.U32 R5, R15, 0x1f, RZ ;  /* 0x0000001f0f057819 */ /* 0x000fc800000006ff */
[----:B------:R-:W2:Y:S02]  /*16e0*/  SYNCS.PHASECHK.TRANS64.TRYWAIT P0, [UR33+0x18], R5 ;  /* 0x00001805ff0075a7 */ /* 0x000ea40008001121 */
[----:B--2---:R-:W-:Y:S05]  /*16f0*/  @!P0 BRA `(.L_x_22) ;  /* 0x00000048009c8947 */ /* 0x004fea0003800000 */
.L_x_21:
[----:B------:R2:W-:Y:S01]  /*1700*/  @!P5 SYNCS.ARRIVE.TRANS64 RZ, [UR33], R3 ;  /* 0x00000003ffffd9a7 */ /* 0x0005e20008000021 */
[----:B------:R-:W-:Y:S04]  /*1710*/  BSSY.RECONVERGENT B0, `(.L_x_23) ;  /* 0x0000003000007945 */ /* 0x000fe80003800200 */
[----:B------:R-:W-:Y:S05]  /*1720*/  @P4 BRA `(.L_x_24) ;  /* 0x0000000000044947 */ /* 0x000fea0003800000 */
[----:B------:R-:W-:Y:S05]  /*1730*/  BPT.TRAP 0x1 ;  /* 0x000000040000795c */ /* 0x000fea0000300000 */
.L_x_24:
[----:B------:R-:W-:Y:S05]  /*1740*/  BSYNC.RECONVERGENT B0 ;  /* 0x0000000000007941 */ /* 0x000fea0003800200 */
.L_x_23:
[----:B------:R-:W-:Y:S02]  /*1750*/  UIADD3 UR6, UPT, UPT, UR17, 0x1, URZ ;  /* 0x0000000111067890 */ /* 0x000fe4000fffe0ff */
[----:B------:R-:W-:Y:S02]  /*1760*/  UIADD3 UR26, UP1, UPT, UR22, 0x80, URZ ;  /* 0x00000080161a7890 */ /* 0x000fe4000ff3e0ff */
[----:B------:R-:W-:Y:S02]  /*1770*/  UISETP.NE.AND UP0, UPT, UR6, 0x3, UPT ;  /* 0x000000030600788c */ /* 0x000fe4000bf05270 */
[----:B------:R-:W-:Y:S02]  /*1780*/  USHF.L.U32 UR34, UR16, 0x7, URZ ;  /* 0x0000000710227899 */ /* 0x000fe400080006ff */
[----:B------:R-:W-:Y:S02]  /*1790*/  USEL UR9, URZ, 0x1, UP0 ;  /* 0x00000001ff097887 */ /* 0x000fe40008000000 */
[----:B------:R-:W-:-:S02]  /*17a0*/  USEL UR6, UR6, URZ, UP0 ;  /* 0x000000ff06067287 */ /* 0x000fc40008000000 */
[----:B------:R-:W-:Y:S02]  /*17b0*/  UIADD3 UR20, UP0, UPT, UR22, 0x180, URZ ;  /* 0x0000018016147890 */ /* 0x000fe4000ff1e0ff */
[----:B------:R-:W-:Y:S01]  /*17c0*/  ULEA UR8, UR6, UR4, 0x3 ;  /* 0x0000000406087291 */ /* 0x000fe2000f8e18ff */
[----:B------:R-:W-:Y:S01]  /*17d0*/  LOP3.LUT R15, R15, UR9, RZ, 0x3c, !PT ;  /* 0x000000090f0f7c12 */ /* 0x000fe2000f8e3cff */
[----:B------:R-:W-:Y:S02]  /*17e0*/  UIADD3.X UR27, UPT, UPT, URZ, UR23, URZ, UP1, !UPT ;  /* 0x00000017ff1b7290 */ /* 0x000fe40008ffe4ff */
[----:B------:R-:W-:Y:S01]  /*17f0*/  UIADD3.X UR21, UPT, UPT, URZ, UR23, URZ, UP0, !UPT ;  /* 0x00000017ff157290 */ /* 0x000fe200087fe4ff */
[----:B-1----:R-:W-:Y:S01]  /*1800*/  SHF.L.U32 R2, R15, 0x1f, RZ ;  /* 0x0000001f0f027819 */ /* 0x002fe200000006ff */
[----:B------:R-:W-:Y:S01]  /*1810*/  UMOV UR18, 0x0 ;  /* 0x0000000000127882 */ /* 0x000fe20000000000 */
[----:B------:R-:W-:Y:S01]  /*1820*/  UMOV UR19, 0x10000000 ;  /* 0x1000000000137882 */ /* 0x000fe20000000000 */
[----:B------:R-:W-:Y:S01]  /*1830*/  UMOV UR12, UR36 ;  /* 0x00000024000c7c82 */ /* 0x000fe20008000000 */
[----:B------:R1:W1:Y:S01]  /*1840*/  SYNCS.PHASECHK.TRANS64.TRYWAIT P0, [UR8+0x18], R2 ;  /* 0x00001802ff0075a7 */ /* 0x0002620008001108 */
[----:B------:R-:W-:Y:S01]  /*1850*/  ULEA UR8, UR17, UR4, 0xd ;  /* 0x0000000411087291 */ /* 0x000fe2000f8e68ff */
[----:B------:R-:W-:Y:S01]  /*1860*/  UMOV UR9, UR33 ;  /* 0x0000002100097c82 */ /* 0x000fe20008000000 */
[----:B------:R-:W-:-:S02]  /*1870*/  UMOV UR10, UR34 ;  /* 0x00000022000a7c82 */ /* 0x000fc40008000000 */
[----:B------:R-:W-:Y:S02]  /*1880*/  UIADD3 UR32, UPT, UPT, UR8, 0x2400, URZ ;  /* 0x0000240008207890 */ /* 0x000fe4000fffe0ff */
[----:B------:R-:W-:Y:S02]  /*1890*/  UIADD3 UR8, UPT, UPT, UR8, 0x8400, URZ ;  /* 0x0000840008087890 */ /* 0x000fe4000fffe0ff */
[----:B------:R-:W-:Y:S01]  /*18a0*/  UIADD3 UR16, UPT, UPT, UR16, 0x1, URZ ;  /* 0x0000000110107890 */ /* 0x000fe2000fffe0ff */
[----:B------:R-:W-:Y:S01]  /*18b0*/  UMOV UR24, UR5 ;  /* 0x0000000500187c82 */ /* 0x000fe20008000000 */
[----:B------:R-:W-:Y:S02]  /*18c0*/  UMOV UR17, UR6 ;  /* 0x0000000600117c82 */ /* 0x000fe40008000000 */
[----:B------:R-:W-:Y:S01]  /*18d0*/  UISETP.NE.AND UP0, UPT, UR16, UR5, UPT ;  /* 0x000000051000728c */ /* 0x000fe2000bf05270 */
[----:B------:R1:W-:Y:S02]  /*18e0*/  UTMALDG.3D [UR32], [UR26], desc[UR18] ;  /* 0x000012201a0075b4 */ /* 0x0003e40008011000 */
[----:B------:R1:W-:Y:S06]  /*18f0*/  UTMALDG.3D [UR8], [UR20], desc[UR18] ;  /* 0x00001208140075b4 */ /* 0x0003ec0008011000 */
[----:B------:R-:W-:Y:S05]  /*1900*/  BRA.U UP0, `(.L_x_25) ;  /* 0xfffffffd00647547 */ /* 0x000fea000b83ffff */
.L_x_20:
[----:B-1----:R-:W-:Y:S01]  /*1910*/  ULEA UR8, UR6, UR4, 0x3 ;  /* 0x0000000406087291 */ /* 0x002fe2000f8e18ff */
[----:B------:R-:W-:Y:S01]  /*1920*/  SHF.L.U32 R2, R15, 0x1f, RZ ;  /* 0x0000001f0f027819 */ /* 0x000fe200000006ff */
[----:B------:R-:W-:Y:S01]  /*1930*/  @!P1 SYNCS.ARRIVE.TRANS64.A1T0 RZ, [UR4+0x48], RZ ;  /* 0x000048ffffff99a7 */ /* 0x000fe20008100004 */
[----:B------:R-:W-:-:S06]  /*1940*/  UISETP.GT.AND UP0, UPT, UR15, UR14, UPT ;  /* 0x0000000e0f00728c */ /* 0x000fcc000bf04270 */
[----:B--2---:R1:W2:Y:S03]  /*1950*/  SYNCS.PHASECHK.TRANS64.TRYWAIT P0, [UR8+0x18], R2 ;  /* 0x00001802ff0075a7 */ /* 0x0042a60008001108 */
[----:B------:R-:W-:Y:S05]  /*1960*/  BRA.U !UP0, `(.L_x_26) ;  /* 0x0000000108a87547 */ /* 0x000fea000b800000 */
[----:B------:R-:W-:Y:S01]  /*1970*/  UIADD3 UR21, UPT, UPT, UR7, UR24, URZ ;  /* 0x0000001807157290 */ /* 0x000fe2000fffe0ff */
[----:B------:R-:W-:-:S11]  /*1980*/  UMOV UR25, UR6 ;  /* 0x0000000600197c82 */ /* 0x000fd60008000000 */
.L_x_31:
[----:B-1----:R-:W-:Y:S01]  /*1990*/  ULEA UR17, UR25, UR4, 0x3 ;  /* 0x0000000419117291 */ /* 0x002fe2000f8e18ff */
[----:B--2---:R-:W-:Y:S01]  /*19a0*/  @!P5 MOV R3, 0x4000 ;  /* 0x000040000003d802 */ /* 0x004fe20000000f00 */
[----:B--2---:R-:W-:Y:S10]  /*19b0*/  @P0 BRA `(.L_x_27) ;  /* 0x00000000000c0947 */ /* 0x004ff40003800000 */
[----:B------:R-:W-:-:S04]  /*19c0*/  SHF.L.U32 R5, R15, 0x1f, RZ ;  /* 0x0000001f0f057819 */ /* 0x000fc800000006ff */
[----:B------:R-:W2:Y:S02]  /*19d0*/  SYNCS.PHASECHK.TRANS64.TRYWAIT P0, [UR17+0x18], R5 ;  /* 0x00001805ff0075a7 */ /* 0x000ea40008001111 */
[----:B--2---:R-:W-:Y:S05]  /*19e0*/  @!P0 BRA `(.L_x_28) ;  /* 0x0000004400f88947 */ /* 0x004fea0003800000 */
.L_x_27:
[----:B------:R2:W-:Y:S01]  /*19f0*/  @!P5 SYNCS.ARRIVE.TRANS64 RZ, [UR17], R3 ;  /* 0x00000003ffffd9a7 */ /* 0x0005e20008000011 */
[----:B------:R-:W-:Y:S04]  /*1a00*/  BSSY.RECONVERGENT B0, `(.L_x_29) ;  /* 0x0000003000007945 */ /* 0x000fe80003800200 */
[----:B------:R-:W-:Y:S05]  /*1a10*/  @P4 BRA `(.L_x_30) ;  /* 0x0000000000044947 */ /* 0x000fea0003800000 */
[----:B------:R-:W-:Y:S05]  /*1a20*/  BPT.TRAP 0x1 ;  /* 0x000000040000795c */ /* 0x000fea0000300000 */
.L_x_30:
[----:B------:R-:W-:Y:S05]  /*1a30*/  BSYNC.RECONVERGENT B0 ;  /* 0x0000000000007941 */ /* 0x000fea0003800200 */
.L_x_29:
        /* <DEDUP_REMOVED lines=20> */
[----:B------:R-:W-:Y:S01]  /*1b80*/  UIADD3 UR8, UPT, UPT, UR8, 0x8400, URZ ;  /* 0x0000840008087890 */ /* 0x000fe2000fffe0ff */
[----:B------:R-:W-:Y:S01]  /*1b90*/  UMOV UR9, UR17 ;  /* 0x0000001100097c82 */ /* 0x000fe20008000000 */
[----:B------:R-:W-:Y:S01]  /*1ba0*/  UMOV UR10, UR18 ;  /* 0x00000012000a7c82 */ /* 0x000fe20008000000 */
[----:B------:R-:W-:Y:S01]  /*1bb0*/  UIADD3 UR24, UPT, UPT, UR24, 0x1, URZ ;  /* 0x0000000118187890 */ /* 0x000fe2000fffe0ff */
[----:B------:R-:W-:-:S03]  /*1bc0*/  UMOV UR25, UR6 ;  /* 0x0000000600197c82 */ /* 0x000fc60008000000 */
[----:B------:R1:W-:Y:S01]  /*1bd0*/  UTMALDG.3D [UR16], [UR30], desc[UR26] ;  /* 0x00001a101e0075b4 */ /* 0x0003e20008011000 */
[----:B------:R-:W-:Y:S01]  /*1be0*/  UISETP.NE.AND UP0, UPT, UR24, UR21, UPT ;  /* 0x000000151800728c */ /* 0x000fe2000bf05270 */
[----:B------:R1:W-:Y:S08]  /*1bf0*/  UTMALDG.3D [UR8], [UR28], desc[UR26] ;  /* 0x00001a081c0075b4 */ /* 0x0003f00008011000 */
[----:B------:R-:W-:Y:S05]  /*1c00*/  BRA.U UP0, `(.L_x_31) ;  /* 0xfffffffd00607547 */ /* 0x000fea000b83ffff */
.L_x_26:
[C---:B-1----:R-:W-:Y:S01]  /*1c10*/  LEA R2, R14.reuse, UR4, 0x3 ;  /* 0x000000040e027c11 */ /* 0x042fe2000f8e18ff */
[----:B------:R-:W-:Y:S01]  /*1c20*/  NOP ;  /* 0x0000000000007918 */ /* 0x000fe20000000000 */
[----:B--2---:R-:W-:Y:S02]  /*1c30*/  SHF.L.U32 R3, R13, 0x1f, RZ ;  /* 0x0000001f0d037819 */ /* 0x004fe400000006ff */
[----:B------:R-:W-:Y:S02]  /*1c40*/  LEA R4, R14, UR4, 0x4 ;  /* 0x000000040e047c11 */ /* 0x000fe4000f8e20ff */
[----:B------:R-:W1:Y:S02]  /*1c50*/  SYNCS.PHASECHK.TRANS64.TRYWAIT P0, [R2+URZ+0x50], R3 ;  /* 0x00005003020075a7 */ /* 0x000e6400080011ff */
[----:B-1----:R-:W-:Y:S05]  /*1c60*/  @!P0 BRA `(.L_x_32) ;  /* 0x0000004400708947 */ /* 0x002fea0003800000 */
.L_x_97:
[----:B------:R-:W2:Y:S01]  /*1c70*/  LDS.128 R4, [R4+0xe0] ;  /* 0x0000e00004047984 */ /* 0x000ea20000000c00 */
[----:B---3--:R-:W-:Y:S01]  /*1c80*/  ISETP.GE.AND P0, PT, R40, 0x1, PT ;  /* 0x000000012800780c */ /* 0x008fe20003f06270 */
[----:B-1----:R-:W-:Y:S01]  /*1c90*/  VIADD R2, R2, 0x60 ;  /* 0x0000006002027836 */ /* 0x002fe20000000000 */
[----:B------:R-:W-:Y:S01]  /*1ca0*/  @!PT LDS RZ, [RZ] ;  /* 0x00000000fffff984 */ /* 0x000fe20000000800 */
[----:B------:R-:W-:Y:S01]  /*1cb0*/  @!PT LDS RZ, [RZ] ;  /* 0x00000000fffff984 */ /* 0x000fe20000000800 */
[----:B------:R-:W-:Y:S01]  /*1cc0*/  @!PT LDS RZ, [RZ] ;  /* 0x00000000fffff984 */ /* 0x000fe20000000800 */
[----:B------:R-:W-:Y:S01]  /*1cd0*/  @!PT LDS RZ, [RZ] ;  /* 0x00000000fffff984 */ /* 0x000fe20000000800 */
[----:B------:R1:W-:Y:S06]  /*1ce0*/  MEMBAR.ALL.CTA ;  /* 0x0000000000007992 */ /* 0x0003ec0000008000 */
[----:B-1----:R-:W1:Y:S01]  /*1cf0*/  FENCE.VIEW.ASYNC.S ;  /* 0x00000000000073c6 */ /* 0x002e620000000000 */
[----:B------:R-:W-:-:S04]  /*1d00*/  PRMT R2, RZ, 0x654, R2 ;  /* 0x00000654ff027816 */ /* 0x000fc80000000002 */
[----:B-1----:R1:W-:Y:S01]  /*1d10*/  SYNCS.ARRIVE.TRANS64.RED.A1T0 RZ, [R2+URZ], RZ ;  /* 0x000000ff02ff79a7 */ /* 0x0023e200081004ff */
[----:B--2---:R-:W-:-:S13]  /*1d20*/  LOP3.LUT P2, RZ, R6, 0x1, RZ, 0xc0, !PT ;  /* 0x0000000106ff7812 */ /* 0x004fda000784c0ff */
[----:B------:R-:W-:Y:S01]  /*1d30*/  @P2 SHF.R.U32.HI R3, RZ, 0x10, R5 ;  /* 0x00000010ff032819 */ /* 0x000fe20000011605 */
[----:B------:R-:W-:Y:S01]  /*1d40*/  VOTEU.ANY UP0, P2 ;  /* 0x0000000000ff7886 */ /* 0x000fe20001000100 */
[----:B------:R-:W-:Y:S02]  /*1d50*/  @P2 MOV R11, R4 ;  /* 0x00000004000b2202 */ /* 0x000fe40000000f00 */
[----:B------:R-:W-:Y:S02]  /*1d60*/  @P2 R2UR.BROADCAST UR8, R3 ;  /* 0x00000000030822ca */ /* 0x000fe400008e0000 */
[----:B------:R-:W-:-:S11]  /*1d70*/  @P2 LOP3.LUT R8, R5, 0xffff, RZ, 0xc0, !PT ;  /* 0x0000ffff05082812 */ /* 0x000fd600078ec0ff */
[----:B------:R-:W-:Y:S01]  /*1d80*/  @UP0 UMOV UR36, UR8 ;  /* 0x0000000800240c82 */ /* 0x000fe20008000000 */
[----:B-1----:R-:W-:Y:S05]  /*1d90*/  @!P0 BRA `(.L_x_33) ;  /* 0x0000000000b88947 */ /* 0x002fea0003800000 */
[----:B------:R-:W4:Y:S01]  /*1da0*/  LDC.64 R4, c[0x0][0xb18] ;  /* 0x0002c600ff047b82 */ /* 0x000f220000000a00 */
[----:B------:R-:W-:-:S07]  /*1db0*/  ISETP.NE.AND P3, PT, R40, 0x1, PT ;  /* 0x000000012800780c */ /* 0x000fce0003f65270 */
[----:B------:R-:W1:Y:S08]  /*1dc0*/  LDC.64 R6, c[0x0][0xb10] ;  /* 0x0002c400ff067b82 */ /* 0x000e700000000a00 */
[----:B------:R-:W2:Y:S08]  /*1dd0*/  LDC R16, c[0x0][0xb20] ;  /* 0x0002c800ff107b82 */ /* 0x000eb00000000800 */
[----:B------:R-:W3:Y:S01]  /*1de0*/  LDC R18, c[0x0][0xb0c] ;  /* 0x0002c300ff127b82 */ /* 0x000ee20000000800 */
[----:B----4-:R-:W-:Y:S01]  /*1df0*/  IMAD.HI.U32 R17, R0, R5, RZ ;  /* 0x0000000500117227 */ /* 0x010fe200078e00ff */
[----:B------:R-:W-:-:S03]  /*1e00*/  ISETP.NE.AND P0, PT, R4, 0x1, PT ;  /* 0x000000010400780c */ /* 0x000fc60003f05270 */
[----:B------:R-:W-:-:S03]  /*1e10*/  IMAD.HI.U32 R5, R8, R5, RZ ;  /* 0x0000000508057227 */ /* 0x000fc600078e00ff */
[----:B------:R-:W4:Y:S01]  /*1e20*/  LDC.64 R2, c[0x0][0xb28] ;  /* 0x0002ca00ff027b82 */ /* 0x000f220000000a00 */
[----:B-1----:R-:W-:-:S04]  /*1e30*/  IMAD.HI.U32 R20, R9, R6, RZ ;  /* 0x0000000609147227 */ /* 0x002fc800078e00ff */
[----:B------:R-:W-:Y:S01]  /*1e40*/  IMAD.HI.U32 R22, R11, R6, RZ ;  /* 0x000000060b167227 */ /* 0x000fe200078e00ff */
[----:B------:R-:W-:Y:S02]  /*1e50*/  SHF.R.U32.HI R20, RZ, R7, R20 ;  /* 0x00000007ff147219 */ /* 0x000fe40000011614 */
[-C--:B--2---:R-:W-:Y:S02]  /*1e60*/  SHF.R.U32.HI R17, RZ, R16.reuse, R17 ;  /* 0x00000010ff117219 */ /* 0x084fe40000011611 */
[----:B------:R-:W-:Y:S02]  /*1e70*/  SHF.R.U32.HI R5, RZ, R16, R5 ;  /* 0x00000010ff057219 */ /* 0x000fe40000011605 */
[----:B------:R-:W-:Y:S02]  /*1e80*/  SEL R17, R0, R17, !P0 ;  /* 0x0000001100117207 */ /* 0x000fe40004000000 */
[----:B------:R-:W-:Y:S02]  /*1e90*/  SHF.R.U32.HI R22, RZ, R7, R22 ;  /* 0x00000007ff167219 */ /* 0x000fe40000011616 */
[----:B---3--:R-:W-:-:S02]  /*1ea0*/  ISETP.NE.AND P1, PT, R18, 0x1, PT ;  /* 0x000000011200780c */ /* 0x008fc40003f25270 */
[----:B------:R-:W-:Y:S02]  /*1eb0*/  SEL R5, R8, R5, !P0 ;  /* 0x0000000508057207 */ /* 0x000fe40004000000 */
[----:B------:R-:W-:Y:S02]  /*1ec0*/  SEL R19, R9, R20, !P1 ;  /* 0x0000001409137207 */ /* 0x000fe40004800000 */
[----:B------:R-:W-:Y:S01]  /*1ed0*/  SEL R7, R11, R22, !P1 ;  /* 0x000000160b077207 */ /* 0x000fe20004800000 */
[----:B----4-:R-:W-:-:S04]  /*1ee0*/  IMAD.HI.U32 R20, R17, R2, RZ ;  /* 0x0000000211147227 */ /* 0x010fc800078e00ff */
[----:B------:R-:W-:Y:S01]  /*1ef0*/  IMAD.HI.U32 R6, R19, R2, RZ ;  /* 0x0000000213067227 */ /* 0x000fe200078e00ff */
[----:B------:R-:W-:-:S04]  /*1f00*/  @P3 SHF.R.U32.HI R17, RZ, R3, R20 ;  /* 0x00000003ff113219 */ /* 0x000fc80000011614 */
[----:B------:R-:W-:Y:S01]  /*1f10*/  @P3 SHF.R.U32.HI R19, RZ, R3, R6 ;  /* 0x00000003ff133219 */ /* 0x000fe20000011606 */
[----:B------:R-:W-:-:S04]  /*1f20*/  IMAD R17, R40, R17, RZ ;  /* 0x0000001128117224 */ /* 0x000fc800078e02ff */
[----:B------:R-:W-:Y:S01]  /*1f30*/  IMAD R6, R40, R19, RZ ;  /* 0x0000001328067224 */ /* 0x000fe200078e02ff */
[C---:B------:R-:W-:Y:S02]  /*1f40*/  ISETP.GE.AND P0, PT, R5.reuse, R17, PT ;  /* 0x000000110500720c */ /* 0x040fe40003f06270 */
[----:B------:R-:W-:Y:S02]  /*1f50*/  IADD3 R17, PT, PT, -R5, RZ, RZ ;  /* 0x000000ff05117210 */ /* 0x000fe40007ffe1ff */
[----:B------:R-:W-:Y:S01]  /*1f60*/  ISETP.GE.OR P0, PT, R7, R6, P0 ;  /* 0x000000060700720c */ /* 0x000fe20000706670 */
[----:B------:R-:W-:-:S04]  /*1f70*/  IMAD.HI.U32 R6, R5, R2, RZ ;  /* 0x0000000205067227 */ /* 0x000fc800078e00ff */
[----:B------:R-:W-:Y:S01]  /*1f80*/  IMAD R8, R4, R17, R8 ;  /* 0x0000001104087224 */ /* 0x000fe200078e0208 */
[----:B------:R-:W-:-:S04]  /*1f90*/  SHF.R.U32.HI R6, RZ, R3, R6 ;  /* 0x00000003ff067219 */ /* 0x000fc80000011606 */
[----:B------:R-:W-:-:S03]  /*1fa0*/  SEL R6, R5, R6, !P3 ;  /* 0x0000000605067207 */ /* 0x000fc60005800000 */
[----:B------:R-:W-:-:S04]  /*1fb0*/  @!P0 IMAD.HI.U32 R16, R7, R2, RZ ;  /* 0x0000000207108227 */ /* 0x000fc800078e00ff */
[----:B------:R-:W-:Y:S01]  /*1fc0*/  IMAD.MOV R2, RZ, RZ, -R6 ;  /* 0x000000ffff027224 */ /* 0x000fe200078e0a06 */
[----:B------:R-:W-:-:S03]  /*1fd0*/  @!P0 SHF.R.U32.HI R16, RZ, R3, R16 ;  /* 0x00000003ff108219 */ /* 0x000fc60000011610 */
[----:B------:R-:W-:Y:S01]  /*1fe0*/  IMAD R2, R40, R2, R5 ;  /* 0x0000000228027224 */ /* 0x000fe200078e0205 */
[----:B------:R-:W-:-:S05]  /*1ff0*/  @!P0 SEL R3, R7, R16, !P3 ;  /* 0x0000001007038207 */ /* 0x000fca0005800000 */
[--C-:B------:R-:W-:Y:S02]  /*2000*/  @!P0 IMAD.IADD R6, R6, 0x1, -R3.reuse ;  /* 0x0000000106068824 */ /* 0x100fe400078e0a03 */
[----:B------:R-:W-:Y:S01]  /*2010*/  @!P0 IMAD R3, R2, R19, R3 ;  /* 0x0000001302038224 */ /* 0x000fe200078e0203 */
[----:B------:R-:W-:Y:S01]  /*2020*/  IADD3 R2, PT, PT, -R7, RZ, RZ ;  /* 0x000000ff07027210 */ /* 0x000fe20007ffe1ff */
[----:B------:R-:W-:Y:S02]  /*2030*/  @!P0 IMAD R5, R40, R6, R7 ;  /* 0x0000000628058224 */ /* 0x000fe400078e0207 */
[----:B------:R-:W-:Y:S02]  /*2040*/  @!P0 IMAD.MOV.U32 R7, RZ, RZ, R3 ;  /* 0x000000ffff078224 */ /* 0x000fe400078e0003 */
[----:B------:R-:W-:Y:S02]  /*2050*/  IMAD R2, R18, R2, R11 ;  /* 0x0000000212027224 */ /* 0x000fe400078e020b */
[----:B------:R-:W-:-:S02]  /*2060*/  IMAD R8, R5, R4, R8 ;  /* 0x0000000405087224 */ /* 0x000fc400078e0208 */
[----:B------:R-:W-:Y:S02]  /*2070*/  IMAD R11, R7, R18, R2 ;  /* 0x00000012070b7224 */ /* 0x000fe400078e0202 */
.L_x_33:
[----:B------:R-:W1:Y:S02]  /*2080*/  LDCU UR8, c[0x0][0xb30] ;  /* 0x00016600ff0877ac */ /* 0x000e640008000800 */
[----:B-1----:R-:W-:-:S09]  /*2090*/  UISETP.NE.AND UP0, UPT, UR8, 0x1, UPT ;  /* 0x000000010800788c */ /* 0x002fd2000bf05270 */
[----:B------:R-:W-:Y:S05]  /*20a0*/  BRA.U UP0, `(.L_x_34) ;  /* 0x0000000100407547 */ /* 0x000fea000b800000 */
[----:B------:R-:W1:Y:S08]  /*20b0*/  LDC.64 R4, c[0x0][0xb10] ;  /* 0x0002c400ff047b82 */ /* 0x000e700000000a00 */
[----:B------:R-:W2:Y:S08]  /*20c0*/  LDC.64 R2, c[0x0][0xb18] ;  /* 0x0002c600ff027b82 */ /* 0x000eb00000000a00 */
[----:B------:R-:W3:Y:S08]  /*20d0*/  LDC R6, c[0x0][0xb20] ;  /* 0x0002c800ff067b82 */ /* 0x000ef00000000800 */
[----:B------:R-:W4:Y:S01]  /*20e0*/  LDC R16, c[0x0][0xb0c] ;  /* 0x0002c300ff107b82 */ /* 0x000f220000000800 */
[----:B-1----:R-:W-:-:S05]  /*20f0*/  IMAD.HI.U32 R4, R11, R4, RZ ;  /* 0x000000040b047227 */ /* 0x002fca00078e00ff */
[----:B------:R-:W-:Y:S01]  /*2100*/  SHF.R.U32.HI R4, RZ, R5, R4 ;  /* 0x00000005ff047219 */ /* 0x000fe20000011604 */
[----:B--2---:R-:W-:Y:S01]  /*2110*/  IMAD.HI.U32 R3, R8, R3, RZ ;  /* 0x0000000308037227 */ /* 0x004fe200078e00ff */
[----:B------:R-:W-:-:S04]  /*2120*/  ISETP.NE.AND P0, PT, R2, 0x1, PT ;  /* 0x000000010200780c */ /* 0x000fc80003f05270 */
[----:B---3--:R-:W-:-:S04]  /*2130*/  SHF.R.U32.HI R3, RZ, R6, R3 ;  /* 0x00000006ff037219 */ /* 0x008fc80000011603 */
[----:B------:R-:W-:Y:S02]  /*2140*/  SEL R3, R8, R3, !P0 ;  /* 0x0000000308037207 */ /* 0x000fe40004000000 */
[----:B----4-:R-:W-:-:S04]  /*2150*/  ISETP.NE.AND P1, PT, R16, 0x1, PT ;  /* 0x000000011000780c */ /* 0x010fc80003f25270 */
[----:B------:R-:W-:-:S05]  /*2160*/  SEL R4, R11, R4, !P1 ;  /* 0x000000040b047207 */ /* 0x000fca0004800000 */
[----:B------:R-:W-:Y:S02]  /*2170*/  IMAD.IADD R5, R3, 0x1, -R4 ;  /* 0x0000000103057824 */ /* 0x000fe400078e0a04 */
[----:B------:R-:W-:Y:S02]  /*2180*/  IMAD.IADD R3, R4, 0x1, -R3 ;  /* 0x0000000104037824 */ /* 0x000fe400078e0a03 */
[----:B------:R-:W-:Y:S02]  /*2190*/  IMAD R11, R5, R16, R11 ;  /* 0x00000010050b7224 */ /* 0x000fe400078e020b */
[----:B------:R-:W-:-:S07]  /*21a0*/  IMAD R8, R3, R2, R8 ;  /* 0x0000000203087224 */ /* 0x000fce00078e0208 */
.L_x_34:
[----:B------:R-:W-:Y:S01]  /*21b0*/  VIADD R14, R14, 0x1 ;  /* 0x000000010e0e7836 */ /* 0x000fe20000000000 */
[----:B------:R-:W-:Y:S01]  /*21c0*/  PLOP3.LUT P1, PT, PT, PT, PT, 0x80, 0x8 ;  /* 0x000000000008781c */ /* 0x000fe20003f2f070 */
[----:B------:R-:W-:Y:S02]  /*21d0*/  IMAD.IADD R99, R11, 0x1, R96 ;  /* 0x000000010b637824 */ /* 0x000fe400078e0260 */
[----:B------:R-:W-:Y:S01]  /*21e0*/  IMAD.IADD R97, R8, 0x1, R81 ;  /* 0x0000000108617824 */ /* 0x000fe200078e0251 */
[----:B------:R-:W-:-:S04]  /*21f0*/  ISETP.NE.AND P0, PT, R14, 0x2, PT ;  /* 0x000000020e00780c */ /* 0x000fc80003f05270 */
[----:B------:R-:W-:Y:S02]  /*2200*/  SEL R2, RZ, 0x1, P0 ;  /* 0x00000001ff027807 */ /* 0x000fe40000000000 */
[----:B------:R-:W-:Y:S02]  /*2210*/  SEL R14, R14, RZ, P0 ;  /* 0x000000ff0e0e7207 */ /* 0x000fe40000000000 */
[----:B------:R-:W-:Y:S01]  /*2220*/  LOP3.LUT R13, R13, R2, RZ, 0x3c, !PT ;  /* 0x000000020d0d7212 */ /* 0x000fe200078e3cff */
[----:B------:R-:W-:Y:S06]  /*2230*/  @P2 BRA `(.L_x_35) ;  /* 0xfffffff000a02947 */ /* 0x000fec000383ffff */
[----:B------:R-:W-:Y:S01]  /*2240*/  UIADD3 UR4, UPT, UPT, UR4, 0x18, URZ ;  /* 0x0000001804047890 */ /* 0x000fe2000fffe0ff */
[----:B------:R-:W-:-:S03]  /*2250*/  SHF.L.U32 R3, R15, 0x1f, RZ ;  /* 0x0000001f0f037819 */ /* 0x000fc600000006ff */
[----:B------:R-:W-:-:S09]  /*2260*/  ULEA UR5, UR6, UR4, 0x3 ;  /* 0x0000000406057291 */ /* 0x000fd2000f8e18ff */
[----:B------:R-:W1:Y:S02]  /*2270*/  SYNCS.PHASECHK.TRANS64.TRYWAIT P0, [UR5], R3 ;  /* 0x00000003ff0075a7 */ /* 0x000e640008001105 */
[----:B-1----:R-:W-:Y:S05]  /*2280*/  @!P0 BRA `(.L_x_36) ;  /* 0x0000003c00fc8947 */ /* 0x002fea0003800000 */
.L_x_99:
[----:B------:R-:W-:-:S04]  /*2290*/  UIADD3 UR6, UPT, UPT, UR6, 0x1, URZ ;  /* 0x0000000106067890 */ /* 0x000fc8000fffe0ff */
[----:B------:R-:W-:-:S04]  /*22a0*/  UISETP.NE.AND UP0, UPT, UR6, 0x3, UPT ;  /* 0x000000030600788c */ /* 0x000fc8000bf05270 */
[----:B------:R-:W-:Y:S02]  /*22b0*/  USEL UR7, URZ, 0x1, UP0 ;  /* 0x00000001ff077887 */ /* 0x000fe40008000000 */
[----:B------:R-:W-:-:S04]  /*22c0*/  USEL UR6, UR6, URZ, UP0 ;  /* 0x000000ff06067287 */ /* 0x000fc80008000000 */
[----:B------:R-:W-:Y:S01]  /*22d0*/  ULEA UR5, UR6, UR4, 0x3 ;  /* 0x0000000406057291 */ /* 0x000fe2000f8e18ff */
[----:B------:R-:W-:-:S04]  /*22e0*/  LOP3.LUT R15, R15, UR7, RZ, 0x3c, !PT ;  /* 0x000000070f0f7c12 */ /* 0x000fc8000f8e3cff */
[----:B-1----:R-:W-:-:S04]  /*22f0*/  SHF.L.U32 R3, R15, 0x1f, RZ ;  /* 0x0000001f0f037819 */ /* 0x002fc800000006ff */
[----:B------:R-:W1:Y:S02]  /*2300*/  SYNCS.PHASECHK.TRANS64.TRYWAIT P0, [UR5], R3 ;  /* 0x00000003ff0075a7 */ /* 0x000e640008001105 */
[----:B-1----:R-:W-:Y:S05]  /*2310*/  @!P0 BRA `(.L_x_37) ;  /* 0x0000003c00f08947 */ /* 0x002fea0003800000 */
.L_x_101:
[----:B------:R-:W-:-:S04]  /*2320*/  UIADD3 UR6, UPT, UPT, UR6, 0x1, URZ ;  /* 0x0000000106067890 */ /* 0x000fc8000fffe0ff */
[----:B------:R-:W-:-:S04]  /*2330*/  UISETP.NE.AND UP0, UPT, UR6, 0x3, UPT ;  /* 0x000000030600788c */ /* 0x000fc8000bf05270 */
[----:B------:R-:W-:Y:S02]  /*2340*/  USEL UR5, URZ, 0x1, UP0 ;  /* 0x00000001ff057887 */ /* 0x000fe40008000000 */
[----:B------:R-:W-:-:S04]  /*2350*/  USEL UR6, UR6, URZ, UP0 ;  /* 0x000000ff06067287 */ /* 0x000fc80008000000 */
[----:B------:R-:W-:Y:S01]  /*2360*/  ULEA UR6, UR6, UR4, 0x3 ;  /* 0x0000000406067291 */ /* 0x000fe2000f8e18ff */
[----:B-1----:R-:W-:-:S04]  /*2370*/  LOP3.LUT R3, R15, UR5, RZ, 0x3c, !PT ;  /* 0x000000050f037c12 */ /* 0x002fc8000f8e3cff */
[----:B------:R-:W-:Y:S01]  /*2380*/  SHF.L.U32 R3, R3, 0x1f, RZ ;  /* 0x0000001f03037819 */ /* 0x000fe200000006ff */
[----:B----4-:R-:W-:-:S07]  /*2390*/  IMAD.U32 R0, RZ, RZ, UR6 ;  /* 0x00000006ff007e24 */ /* 0x010fce000f8e00ff */
.L_x_38:
[----:B-1----:R1:W2:Y:S02]  /*23a0*/  SYNCS.PHASECHK.TRANS64.TRYWAIT P0, [R0+URZ], R3 ;  /* 0x00000003000075a7 */ /* 0x0022a400080011ff */
[----:B--2---:R-:W-:Y:S05]  /*23b0*/  @!P0 NANOSLEEP.SYNCS 0x989680 ;  /* 0x009896800000895d */ /* 0x004fea0003900000 */
[----:B------:R-:W2:Y:S02]  /*23c0*/  @!P0 SYNCS.PHASECHK.TRANS64 P0, [R0+URZ], R3 ;  /* 0x00000003000085a7 */ /* 0x000ea400080010ff */
[----:B--2---:R-:W-:Y:S05]  /*23d0*/  @P0 EXIT ;  /* 0x000000000000094d */ /* 0x004fea0003800000 */
[----:B------:R-:W-:Y:S05]  /*23e0*/  BRA `(.L_x_38) ;  /* 0xfffffffc00ec7947 */ /* 0x000fea000383ffff */
.L_x_17:
[----:B------:R-:W-:-:S04]  /*23f0*/  UISETP.NE.AND UP1, UPT, UR37, URZ, UPT ;  /* 0x000000ff2500728c */ /* 0x000fc8000bf25270 */
[----:B------:R-:W-:-:S09]  /*2400*/  UISETP.NE.OR UP1, UPT, UR8, 0x1, UP1 ;  /* 0x000000010800788c */ /* 0x000fd20008f25670 */
[----:B------:R-:W-:Y:S05]  /*2410*/  BRA.U UP1, `(.L_x_39) ;  /* 0x0000000501487547 */ /* 0x000fea000b800000 */
[----:B------:R-:W-:Y:S01]  /*2420*/  ISETP.NE.AND P2, PT, R2, RZ, PT ;  /* 0x000000ff0200720c */ /* 0x000fe20003f45270 */
[----:B------:R-:W-:Y:S01]  /*2430*/  IMAD.MOV.U32 R12, RZ, RZ, 0x1 ;  /* 0x00000001ff0c7424 */ /* 0x000fe200078e00ff */
[----:B------:R-:W-:Y:S02]  /*2440*/  CS2R R10, SRZ ;  /* 0x00000000000a7805 */ /* 0x000fe4000001ff00 */
[----:B------:R-:W-:Y:S01]  /*2450*/  CS2R R8, SRZ ;  /* 0x0000000000087805 */ /* 0x000fe2000001ff00 */
[----:B------:R-:W-:Y:S01]  /*2460*/  UMOV UR4, 0x400 ;  /* 0x0000040000047882 */ /* 0x000fe20000000000 */
[----:B------:R-:W-:Y:S01]  /*2470*/  UMOV UR6, URZ ;  /* 0x000000ff00067c82 */ /* 0x000fe20008000000 */
[----:B------:R-:W-:-:S12]  /*2480*/  ULEA UR37, UR37, UR4, 0x18 ;  /* 0x0000000425257291 */ /* 0x000fd8000f8ec0ff */
.L_x_43:
[----:B------:R-:W-:Y:S02]  /*2490*/  LEA R0, R8, UR37, 0x3 ;  /* 0x0000002508007c11 */ /* 0x000fe4000f8e18ff */
[----:B------:R-:W-:-:S03]  /*24a0*/  SHF.L.U32 R5, R9, 0x1f, RZ ;  /* 0x0000001f09057819 */ /* 0x000fc600000006ff */
[----:B------:R-:W-:Y:S01]  /*24b0*/  VIADD R4, R0, 0xc0 ;  /* 0x000000c000047836 */ /* 0x000fe20000000000 */
[----:B------:R-:W1:Y:S02]  /*24c0*/  SYNCS.PHASECHK.TRANS64.TRYWAIT P0, [R0+URZ+0xb0], R5 ;  /* 0x0000b005000075a7 */ /* 0x000e6400080011ff */
[----:B-1----:R-:W-:Y:S05]  /*24d0*/  @!P0 BRA `(.L_x_40) ;  /* 0x0000003c00988947 */ /* 0x002fea0003800000 */
.L_x_102:
[----:B------:R-:W-:Y:S01]  /*24e0*/  ULEA UR5, UR6, UR37, 0x3 ;  /* 0x0000002506057291 */ /* 0x000fe2000f8e18ff */
[----:B------:R-:W-:Y:S02]  /*24f0*/  PRMT R4, RZ, 0x654, R4 ;  /* 0x00000654ff047816 */ /* 0x000fe40000000004 */
[----:B-1----:R-:W-:Y:S01]  /*2500*/  SHF.L.U32 R5, R12, 0x1f, RZ ;  /* 0x0000001f0c057819 */ /* 0x002fe200000006ff */
[----:B------:R-:W-:Y:S01]  /*2510*/  UIADD3 UR4, UPT, UPT, UR5, 0x50, URZ ;  /* 0x0000005005047890 */ /* 0x000fe2000fffe0ff */
[----:B------:R1:W-:Y:S05]  /*2520*/  SYNCS.ARRIVE.TRANS64.RED.A1T0 RZ, [R4+URZ], RZ ;  /* 0x000000ff04ff79a7 */ /* 0x0003ea00081004ff */
[----:B------:R-:W-:Y:S01]  /*2530*/  IMAD.U32 R7, RZ, RZ, UR4 ;  /* 0x00000004ff077e24 */ /* 0x000fe2000f8e00ff */
[----:B------:R-:W2:Y:S04]  /*2540*/  SYNCS.PHASECHK.TRANS64.TRYWAIT P0, [UR5+0x60], R5 ;  /* 0x00006005ff0075a7 */ /* 0x000ea80008001105 */
[----:B------:R-:W-:Y:S01]  /*2550*/  PRMT R6, R2, 0x654, R7 ;  /* 0x0000065402067816 */ /* 0x000fe20000000007 */
[----:B-1----:R-:W-:Y:S01]  /*2560*/  @!P2 IMAD.MOV.U32 R4, RZ, RZ, 0x10 ;  /* 0x00000010ff04a424 */ /* 0x002fe200078e00ff */
[----:B--2---:R-:W-:Y:S06]  /*2570*/  @!P0 BRA `(.L_x_41) ;  /* 0x0000003c00848947 */ /* 0x004fec0003800000 */
.L_x_104:
[----:B------:R-:W-:Y:S01]  /*2580*/  ULEA UR4, UR6, UR37, 0x4 ;  /* 0x0000002506047291 */ /* 0x000fe2000f8e20ff */
[----:B------:R-:W-:Y:S01]  /*2590*/  SEL R3, R6, R3, !P2 ;  /* 0x0000000306037207 */ /* 0x000fe20005000000 */
[----:B------:R-:W-:Y:S01]  /*25a0*/  UIADD3 UR5, UPT, UPT, UR5, 0x50, URZ ;  /* 0x0000005005057890 */ /* 0x000fe2000fffe0ff */
[----:B-1----:R-:W-:Y:S01]  /*25b0*/  LEA R0, R11, UR37, 0x3 ;  /* 0x000000250b007c11 */ /* 0x002fe2000f8e18ff */
[----:B------:R-:W-:Y:S01]  /*25c0*/  UIADD3 UR4, UPT, UPT, UR4, 0xe0, URZ ;  /* 0x000000e004047890 */ /* 0x000fe2000fffe0ff */
[----:B------:R-:W-:Y:S01]  /*25d0*/  SHF.L.U32 R5, R10, 0x1f, RZ ;  /* 0x0000001f0a057819 */ /* 0x000fe200000006ff */
[----:B------:R1:W-:Y:S01]  /*25e0*/  @!P2 SYNCS.ARRIVE.TRANS64.RED RZ, [R3+URZ], R4 ;  /* 0x0000000403ffa9a7 */ /* 0x0003e200080004ff */
[----:B------:R-:W-:Y:S01]  /*25f0*/  UIADD3 UR6, UPT, UPT, UR6, 0x1, URZ ;  /* 0x0000000106067890 */ /* 0x000fe2000fffe0ff */
[----:B------:R-:W-:-:S03]  /*2600*/  VIADD R8, R8, 0x1 ;  /* 0x0000000108087836 */ /* 0x000fc60000000000 */
[----:B------:R-:W-:Y:S02]  /*2610*/  UISETP.NE.AND UP0, UPT, UR6, 0x2, UPT ;  /* 0x000000020600788c */ /* 0x000fe4000bf05270 */
[----:B------:R-:W-:Y:S06]  /*2620*/  UGETNEXTWORKID.BROADCAST [UR4], [UR5] ;  /* 0x00000000040073ca */ /* 0x000fec0008000100 */
[----:B------:R-:W-:Y:S01]  /*2630*/  USEL UR4, URZ, 0x1, UP0 ;  /* 0x00000001ff047887 */ /* 0x000fe20008000000 */
[----:B------:R-:W-:Y:S01]  /*2640*/  ISETP.NE.AND P0, PT, R8, 0x2, PT ;  /* 0x000000020800780c */ /* 0x000fe20003f05270 */
[----:B------:R-:W-:Y:S01]  /*2650*/  USEL UR6, UR6, URZ, UP0 ;  /* 0x000000ff06067287 */ /* 0x000fe20008000000 */
[----:B------:R-:W2:Y:S03]  /*2660*/  SYNCS.PHASECHK.TRANS64.TRYWAIT P1, [R0+URZ+0x50], R5 ;  /* 0x00005005000075a7 */ /* 0x000ea600080211ff */
[----:B------:R-:W-:Y:S01]  /*2670*/  LOP3.LUT R12, R12, UR4, RZ, 0x3c, !PT ;  /* 0x000000040c0c7c12 */ /* 0x000fe2000f8e3cff */
[----:B-12---:R-:W-:Y:S07]  /*2680*/  @!P1 BRA `(.L_x_42) ;  /* 0x0000003c00589947 */ /* 0x006fee0003800000 */
.L_x_105:
[C---:B------:R-:W-:Y:S01]  /*2690*/  LEA R4, R11.reuse, UR37, 0x4 ;  /* 0x000000250b047c11 */ /* 0x040fe2000f8e20ff */
[----:B-1----:R-:W-:Y:S01]  /*26a0*/  VIADD R0, R0, 0x60 ;  /* 0x0000006000007836 */ /* 0x002fe20000000000 */
[----:B------:R-:W-:Y:S01]  /*26b0*/  SEL R8, R8, RZ, P0 ;  /* 0x000000ff08087207 */ /* 0x000fe20000000000 */
[----:B------:R-:W-:-:S03]  /*26c0*/  VIADD R11, R11, 0x1 ;  /* 0x000000010b0b7836 */ /* 0x000fc60000000000 */
[----:B------:R-:W1:Y:S01]  /*26d0*/  LDS.128 R4, [R4+0xe0] ;  /* 0x0000e00004047984 */ /* 0x000e620000000c00 */
[----:B------:R-:W-:Y:S02]  /*26e0*/  PRMT R0, RZ, 0x654, R0 ;  /* 0x00000654ff007816 */ /* 0x000fe40000000000 */
[C---:B------:R-:W-:Y:S01]  /*26f0*/  ISETP.NE.AND P1, PT, R11.reuse, 0x2, PT ;  /* 0x000000020b00780c */ /* 0x040fe20003f25270 */
[----:B------:R-:W-:Y:S01]  /*2700*/  @!PT LDS RZ, [RZ] ;  /* 0x00000000fffff984 */ /* 0x000fe20000000800 */
[----:B------:R-:W-:Y:S01]  /*2710*/  @!PT LDS RZ, [RZ] ;  /* 0x00000000fffff984 */ /* 0x000fe20000000800 */
[----:B------:R-:W-:Y:S01]  /*2720*/  @!PT LDS RZ, [RZ] ;  /* 0x00000000fffff984 */ /* 0x000fe20000000800 */
[----:B------:R-:W-:Y:S01]  /*2730*/  @!PT LDS RZ, [RZ] ;  /* 0x00000000fffff984 */ /* 0x000fe20000000800 */
[----:B------:R2:W-:Y:S06]  /*2740*/  MEMBAR.ALL.CTA ;  /* 0x0000000000007992 */ /* 0x0005ec0000008000 */
[----:B--2---:R-:W2:Y:S01]  /*2750*/  FENCE.VIEW.ASYNC.S ;  /* 0x00000000000073c6 */ /* 0x004ea20000000000 */
[----:B------:R-:W-:Y:S01]  /*2760*/  SEL R11, R11, RZ, P1 ;  /* 0x000000ff0b0b7207 */ /* 0x000fe20000800000 */
[----:B--2---:R2:W-:Y:S01]  /*2770*/  SYNCS.ARRIVE.TRANS64.RED.A1T0 RZ, [R0+URZ], RZ ;  /* 0x000000ff00ff79a7 */ /* 0x0045e200081004ff */
[----:B-1----:R-:W-:-:S02]  /*2780*/  LOP3.LUT P3, RZ, R6, 0x1, RZ, 0xc0, !PT ;  /* 0x0000000106ff7812 */ /* 0x002fc4000786c0ff */
[----:B------:R-:W-:-:S04]  /*2790*/  SEL R5, RZ, 0x1, P1 ;  /* 0x00000001ff057807 */ /* 0x000fc80000800000 */
[----:B------:R-:W-:Y:S02]  /*27a0*/  LOP3.LUT R10, R10, R5, RZ, 0x3c, !PT ;  /* 0x000000050a0a7212 */ /* 0x000fe400078e3cff */
[----:B--2---:R-:W-:-:S04]  /*27b0*/  SEL R0, RZ, 0x1, P0 ;  /* 0x00000001ff007807 */ /* 0x004fc80000000000 */
[----:B------:R-:W-:Y:S01]  /*27c0*/  LOP3.LUT R9, R9, R0, RZ, 0x3c, !PT ;  /* 0x0000000009097212 */ /* 0x000fe200078e3cff */
[----:B------:R-:W-:Y:S06]  /*27d0*/  @P3 BRA `(.L_x_43) ;  /* 0xfffffffc002c3947 */ /* 0x000fec000383ffff */
[----:B------:R-:W-:Y:S01]  /*27e0*/  ULEA UR5, UR6, UR37, 0x3 ;  /* 0x0000002506057291 */ /* 0x000fe2000f8e18ff */
[----:B------:R-:W-:-:S08]  /*27f0*/  SHF.L.U32 R3, R12, 0x1f, RZ ;  /* 0x0000001f0c037819 */ /* 0x000fd000000006ff */
[----:B------:R-:W1:Y:S02]  /*2800*/  SYNCS.PHASECHK.TRANS64 P0, [UR5+0x60], R3 ;  /* 0x00006003ff0075a7 */ /* 0x000e640008001005 */
[----:B-1----:R-:W-:Y:S05]  /*2810*/  @P0 BRA `(.L_x_44) ;  /* 0x0000000000080947 */ /* 0x002fea0003800000 */
[----:B------:R-:W1:Y:S02]  /*2820*/  SYNCS.PHASECHK.TRANS64.TRYWAIT P0, [UR5+0x60], R3 ;  /* 0x00006003ff0075a7 */ /* 0x000e640008001105 */
[----:B-1----:R-:W-:Y:S05]  /*2830*/  @!P0 BRA `(.L_x_45) ;  /* 0x0000003c00008947 */ /* 0x002fea0003800000 */
.L_x_44:
[----:B------:R-:W-:-:S04]  /*2840*/  UIADD3 UR4, UPT, UPT, UR6, 0x1, URZ ;  /* 0x0000000106047890 */ /* 0x000fc8000fffe0ff */
[----:B------:R-:W-:-:S04]  /*2850*/  UISETP.NE.AND UP0, UPT, UR4, 0x2, UPT ;  /* 0x000000020400788c */ /* 0x000fc8000bf05270 */
[----:B------:R-:W-:Y:S02]  /*2860*/  USEL UR7, URZ, 0x1, UP0 ;  /* 0x00000001ff077887 */ /* 0x000fe40008000000 */
[----:B------:R-:W-:-:S04]  /*2870*/  USEL UR4, UR4, URZ, UP0 ;  /* 0x000000ff04047287 */ /* 0x000fc80008000000 */
[----:B------:R-:W-:Y:S01]  /*2880*/  ULEA UR4, UR4, UR37, 0x3 ;  /* 0x0000002504047291 */ /* 0x000fe2000f8e18ff */
[----:B-1----:R-:W-:-:S04]  /*2890*/  LOP3.LUT R3, R12, UR7, RZ, 0x3c, !PT ;  /* 0x000000070c037c12 */ /* 0x002fc8000f8e3cff */
[----:B------:R-:W-:-:S04]  /*28a0*/  SHF.L.U32 R0, R3, 0x1f, RZ ;  /* 0x0000001f03007819 */ /* 0x000fc800000006ff */
[----:B------:R-:W1:Y:S02]  /*28b0*/  SYNCS.PHASECHK.TRANS64 P0, [UR4+0x60], R0 ;  /* 0x00006000ff0075a7 */ /* 0x000e640008001004 */
[----:B-1----:R-:W-:Y:S05]  /*28c0*/  @P0 EXIT ;  /* 0x000000000000094d */ /* 0x002fea0003800000 */
[----:B------:R-:W-:Y:S02]  /*28d0*/  SHF.L.U32 R3, R3, 0x1f, RZ ;  /* 0x0000001f03037819 */ /* 0x000fe400000006ff */
[----:B------:R-:W-:-:S07]  /*28e0*/  MOV R0, UR4 ;  /* 0x0000000400007c02 */ /* 0x000fce0008000f00 */
.L_x_46:
[----:B-1----:R1:W2:Y:S02]  /*28f0*/  SYNCS.PHASECHK.TRANS64.TRYWAIT P0, [R0+URZ+0x60], R3 ;  /* 0x00006003000075a7 */ /* 0x0022a400080011ff */
[----:B--2---:R-:W-:Y:S05]  /*2900*/  @!P0 NANOSLEEP.SYNCS 0x989680 ;  /* 0x009896800000895d */ /* 0x004fea0003900000 */
[----:B------:R-:W2:Y:S02]  /*2910*/  @!P0 SYNCS.PHASECHK.TRANS64 P0, [R0+URZ+0x60], R3 ;  /* 0x00006003000085a7 */ /* 0x000ea400080010ff */
[----:B--2---:R-:W-:Y:S05]  /*2920*/  @P0 EXIT ;  /* 0x000000000000094d */ /* 0x004fea0003800000 */
[----:B------:R-:W-:Y:S05]  /*2930*/  BRA `(.L_x_46) ;  /* 0xfffffffc00ec7947 */ /* 0x000fea000383ffff */
.L_x_39:
[----:B------:R-:W-:-:S09]  /*2940*/  UISETP.NE.AND UP1, UPT, UR8, URZ, UPT ;  /* 0x000000ff0800728c */ /* 0x000fd2000bf25270 */
[----:B------:R-:W-:Y:S05]  /*2950*/  BRA.U UP1, `(.L_x_47) ;  /* 0x0000000d01cc7547 */ /* 0x000fea000b800000 */
[----:B------:R-:W-:Y:S01]  /*2960*/  UMOV UR4, 0x40 ;  /* 0x0000004000047882 */ /* 0x000fe20000000000 */
[----:B------:R-:W-:Y:S01]  /*2970*/  NOP ;  /* 0x0000000000007918 */ /* 0x000fe20000000000 */
[----:B------:R-:W-:Y:S01]  /*2980*/  ULEA UR4, UR37, UR4, 0x18 ;  /* 0x0000000425047291 */ /* 0x000fe2000f8ec0ff */
[----:B------:R-:W-:Y:S02]  /*2990*/  UMOV UR5, 0x400 ;  /* 0x0000040000057882 */ /* 0x000fe40000000000 */
[----:B------:R-:W-:-:S06]  /*29a0*/  ULEA UR37, UR37, UR5, 0x18 ;  /* 0x0000000525257291 */ /* 0x000fcc000f8ec0ff */
[----:B------:R-:W1:Y:S02]  /*29b0*/  LDS.U8 R0, [UR4+0x1c] ;  /* 0x00001c04ff007984 */ /* 0x000e640008000000 */
[----:B-1----:R-:W-:-:S13]  /*29c0*/  ISETP.NE.AND P0, PT, R0, RZ, PT ;  /* 0x000000ff0000720c */ /* 0x002fda0003f05270 */
[----:B------:R-:W-:Y:S05]  /*29d0*/  @P0 BRA `(.L_x_48) ;  /* 0x0000000000580947 */ /* 0x000fea0003800000 */
[----:B------:R-:W-:-:S13]  /*29e0*/  ELECT P0, URZ, PT ;  /* 0x0000000000ff782f */ /* 0x000fda0003800000 */
[----:B------:R-:W-:Y:S05]  /*29f0*/  @!P0 BRA `(.L_x_49) ;  /* 0x0000000000608947 */ /* 0x000fea0003800000 */
[----:B------:R-:W-:Y:S01]  /*2a00*/  UMOV UR5, 0x10 ;  /* 0x0000001000057882 */ /* 0x000fe20000000000 */
[----:B------:R-:W-:Y:S01]  /*2a10*/  HFMA2 R0, -RZ, RZ, 0, 5.9604644775390625e-08 ;  /* 0x00000001ff007431 */ /* 0x000fe200000001ff */
[----:B------:R-:W-:-:S03]  /*2a20*/  MOV R2, 0xffff ;  /* 0x0000ffff00027802 */ /* 0x000fc60000000f00 */
[----:B------:R-:W-:Y:S04]  /*2a30*/  DEPBAR.LE SB1, 0x36 ;  /* 0x00009d800000791a */ /* 0x000fe80000000000 */
[----:B------:R-:W1:Y:S02]  /*2a40*/  UTCATOMSWS.FIND_AND_SET.ALIGN UP0, UR5, UR5 ;  /* 0x00000005000575e3 */ /* 0x000e640008000800 */
[----:B-1----:R-:W-:Y:S01]  /*2a50*/  MOV R3, UR5 ;  /* 0x0000000500037c02 */ /* 0x002fe20008000f00 */
[----:B------:R-:W-:Y:S06]  /*2a60*/  BRA.U UP0, `(.L_x_50) ;  /* 0x0000000100187547 */ /* 0x000fec000b800000 */
.L_x_51:
[----:B------:R-:W-:Y:S05]  /*2a70*/  NANOSLEEP 0x64 ;  /* 0x000000640000795d */ /* 0x000fea0003800000 */
[----:B------:R-:W-:-:S05]  /*2a80*/  UMOV UR5, 0x10 ;  /* 0x0000001000057882 */ /* 0x000fca0000000000 */
[----:B------:R-:W-:Y:S04]  /*2a90*/  DEPBAR.LE SB1, 0x36 ;  /* 0x00009d800000791a */ /* 0x000fe80000000000 */
[----:B------:R-:W1:Y:S02]  /*2aa0*/  UTCATOMSWS.FIND_AND_SET.ALIGN UP0, UR5, UR5 ;  /* 0x00000005000575e3 */ /* 0x000e640008000800 */
[----:B-1----:R-:W-:Y:S01]  /*2ab0*/  MOV R3, UR5 ;  /* 0x0000000500037c02 */ /* 0x002fe20008000f00 */
[----:B------:R-:W-:Y:S05]  /*2ac0*/  BRA.U !UP0, `(.L_x_51) ;  /* 0xfffffffd08e87547 */ /* 0x000fea000b83ffff */
.L_x_50:
[-C--:B------:R-:W-:Y:S02]  /*2ad0*/  SHF.L.U32 R2, R2, R3.reuse, RZ ;  /* 0x0000000302027219 */ /* 0x080fe400000006ff */
[----:B------:R-:W-:Y:S01]  /*2ae0*/  SHF.L.U32 R0, R0, R3, RZ ;  /* 0x0000000300007219 */ /* 0x000fe200000006ff */
[----:B------:R-:W-:Y:S02]  /*2af0*/  IMAD.SHL.U32 R3, R3, 0x20, RZ ;  /* 0x0000002003037824 */ /* 0x000fe400078e00ff */
[----:B------:R1:W-:Y:S04]  /*2b00*/  ATOMS.OR RZ, [UR4+0x14], R2 ;  /* 0x00001402ffff798c */ /* 0x0003e8000b000004 */
[----:B------:R1:W-:Y:S04]  /*2b10*/  ATOMS.OR RZ, [UR4+0x18], R0 ;  /* 0x00001800ffff798c */ /* 0x0003e8000b000004 */
[----:B------:R1:W-:Y:S01]  /*2b20*/  STS [UR37+0x100], R3 ;  /* 0x00010003ff007988 */ /* 0x0003e20008000825 */
[----:B------:R-:W-:Y:S05]  /*2b30*/  BRA `(.L_x_49) ;  /* 0x0000000000107947 */ /* 0x000fea0003800000 */
.L_x_48:
[----:B------:R-:W-:Y:S02]  /*2b40*/  MOV R0, 0xffffffff ;  /* 0xffffffff00007802 */ /* 0x000fe40000000f00 */
[----:B------:R-:W-:-:S03]  /*2b50*/  MOV R2, 0x2b80 ;  /* 0x00002b8000027802 */ /* 0x000fc60000000f00 */
[----:B------:R1:W-:Y:S04]  /*2b60*/  STS [UR37+0x100], R0 ;  /* 0x00010000ff007988 */ /* 0x0003e80008000825 */
[----:B-1-3-5:R-:W-:Y:S05]  /*2b70*/  CALL.REL.NOINC `($__internal_1_$__cuda_sm10x_tcgen05_guardrail_trap_phase_invalid_during_alloc) ;  /* 0x0000003c007c7944 */ /* 0x02afea0003c00000 */
.L_x_49:
[----:B------:R-:W-:Y:S05]  /*2b80*/  WARPSYNC.ALL ;  /* 0x0000000000007948 */ /* 0x000fea0003800000 */
[----:B------:R-:W2:Y:S01]  /*2b90*/  S2UR UR5, SR_CgaCtaId ;  /* 0x00000000000579c3 */ /* 0x000ea20000008800 */
[----:B------:R-:W-:Y:S01]  /*2ba0*/  UMOV UR4, 0x400 ;  /* 0x0000040000047882 */ /* 0x000fe20000000000 */
[----:B------:R-:W-:-:S06]  /*2bb0*/  NOP ;  /* 0x0000000000007918 */ /* 0x000fcc0000000000 */
[----:B------:R-:W-:Y:S06]  /*2bc0*/  BAR.ARV 0x6, 0xa0 ;  /* 0x0182800000007b1d */ /* 0x000fec0000002000 */
[----:B------:R-:W4:Y:S01]  /*2bd0*/  LDCU UR7, c[0x0][0x38c] ;  /* 0x00007180ff0777ac */ /* 0x000f220008000800 */
[----:B------:R-:W-:Y:S01]  /*2be0*/  IMAD.MOV.U32 R11, RZ, RZ, 0x1 ;  /* 0x00000001ff0b7424 */ /* 0x000fe200078e00ff */
[----:B------:R-:W-:Y:S01]  /*2bf0*/  CS2R R8, SRZ ;  /* 0x0000000000087805 */ /* 0x000fe2000001ff00 */
[----:B------:R-:W-:Y:S01]  /*2c00*/  IMAD.MOV.U32 R10, RZ, RZ, RZ ;  /* 0x000000ffff0a7224 */ /* 0x000fe200078e00ff */
[----:B------:R-:W3:Y:S01]  /*2c10*/  LDCU UR6, c[0x0][0x38c] ;  /* 0x00007180ff0677ac */ /* 0x000ee20008000800 */
[----:B------:R-:W-:Y:S01]  /*2c20*/  UMOV UR15, URZ ;  /* 0x000000ff000f7c82 */ /* 0x000fe20008000000 */
[----:B------:R-:W-:Y:S01]  /*2c30*/  UMOV UR14, URZ ;  /* 0x000000ff000e7c82 */ /* 0x000fe20008000000 */
[----:B--2---:R-:W-:Y:S01]  /*2c40*/  ULEA UR5, UR5, UR4, 0x18 ;  /* 0x0000000405057291 */ /* 0x004fe2000f8ec0ff */
[----:B------:R-:W-:Y:S01]  /*2c50*/  UMOV UR24, 0x0 ;  /* 0x0000000000187882 */ /* 0x000fe20000000000 */
[----:B------:R-:W-:-:S02]  /*2c60*/  UMOV UR25, 0x41004a0 ;  /* 0x041004a000197882 */ /* 0x000fc40000000000 */
[----:B------:R-:W-:Y:S02]  /*2c70*/  UIADD3 UR10, UPT, UPT, UR5, 0x2400, URZ ;  /* 0x00002400050a7890 */ /* 0x000fe4000fffe0ff */
[----:B------:R-:W-:Y:S02]  /*2c80*/  UIADD3 UR11, UPT, UPT, UR5, 0x8400, URZ ;  /* 0x00008400050b7890 */ /* 0x000fe4000fffe0ff */
[----:B----4-:R-:W-:Y:S01]  /*2c90*/  UIADD3 UR7, UPT, UPT, UR7, 0x7f, URZ ;  /* 0x0000007f07077890 */ /* 0x010fe2000fffe0ff */
[----:B-1----:R-:W1:Y:S01]  /*2ca0*/  LDS R0, [UR5+0x100] ;  /* 0x00010005ff007984 */ /* 0x002e620008000800 */
[----:B------:R-:W-:Y:S02]  /*2cb0*/  USHF.R.U32.HI UR10, URZ, 0x4, UR10 ;  /* 0x00000004ff0a7899 */ /* 0x000fe4000801160a */
[----:B------:R-:W-:Y:S02]  /*2cc0*/  USHF.R.S32.HI UR4, URZ, 0x1f, UR7 ;  /* 0x0000001fff047899 */ /* 0x000fe40008011407 */
[----:B------:R-:W-:-:S02]  /*2cd0*/  USHF.R.U32.HI UR11, URZ, 0x4, UR11 ;  /* 0x00000004ff0b7899 */ /* 0x000fc4000801160b */
[----:B------:R-:W-:Y:S02]  /*2ce0*/  ULEA.HI UR4, UR4, UR7, URZ, 0x7 ;  /* 0x0000000704047291 */ /* 0x000fe4000f8f38ff */
[----:B------:R-:W-:Y:S02]  /*2cf0*/  ULOP3.LUT UR10, UR10, 0x3fff, URZ, 0xc0, !UPT ;  /* 0x00003fff0a0a7892 */ /* 0x000fe4000f8ec0ff */
[----:B------:R-:W-:Y:S02]  /*2d00*/  USHF.R.S32.HI UR4, URZ, 0x7, UR4 ;  /* 0x00000007ff047899 */ /* 0x000fe40008011404 */
[----:B------:R-:W-:Y:S02]  /*2d10*/  ULOP3.LUT UR11, UR11, 0x3fff, URZ, 0xc0, !UPT ;  /* 0x00003fff0b0b7892 */ /* 0x000fe4000f8ec0ff */
[----:B------:R-:W-:Y:S01]  /*2d20*/  UISETP.LT.AND UP0, UPT, UR4, 0x1, UPT ;  /* 0x000000010400788c */ /* 0x000fe2000bf01270 */
[----:B------:R-:W-:Y:S01]  /*2d30*/  UMOV UR22, 0x0 ;  /* 0x0000000000167882 */ /* 0x000fe20000000000 */
[----:B------:R-:W-:-:S02]  /*2d40*/  UMOV UR23, 0x41004a0 ;  /* 0x041004a000177882 */ /* 0x000fc40000000000 */
[----:B------:R-:W-:Y:S02]  /*2d50*/  USEL UR9, UR4, 0x1, !UP0 ;  /* 0x0000000104097887 */ /* 0x000fe4000c000000 */
[----:B------:R-:W-:Y:S02]  /*2d60*/  ULOP3.LUT UR10, UR10, 0x10000, URZ, 0xfc, !UPT ;  /* 0x000100000a0a7892 */ /* 0x000fe4000f8efcff */
[----:B------:R-:W-:Y:S02]  /*2d70*/  ULOP3.LUT UR11, UR11, 0x10000, URZ, 0xfc, !UPT ;  /* 0x000100000b0b7892 */ /* 0x000fe4000f8efcff */
[----:B------:R-:W-:Y:S02]  /*2d80*/  UIADD3 UR9, UPT, UPT, -UR9, URZ, URZ ;  /* 0x000000ff09097290 */ /* 0x000fe4000fffe1ff */
[----:B---3--:R-:W-:Y:S01]  /*2d90*/  UISETP.GE.AND UP3, UPT, UR6, 0x1, UPT ;  /* 0x000000010600788c */ /* 0x008fe2000bf66270 */
[----:B------:R-:W-:Y:S01]  /*2da0*/  UMOV UR20, 0x0 ;  /* 0x0000000000147882 */ /* 0x000fe20000000000 */
[----:B------:R-:W-:Y:S01]  /*2db0*/  UMOV UR21, 0x41004a0 ;  /* 0x041004a000157882 */ /* 0x000fe20000000000 */
[----:B------:R-:W-:Y:S01]  /*2dc0*/  UMOV UR18, 0x0 ;  /* 0x0000000000127882 */ /* 0x000fe20000000000 */
[----:B------:R-:W-:Y:S01]  /*2dd0*/  UMOV UR19, 0x41004a0 ;  /* 0x041004a000137882 */ /* 0x000fe20000000000 */
[----:B-1----:R-:W-:-:S15]  /*2de0*/  R2UR UR16, R0 ;  /* 0x00000000001072ca */ /* 0x002fde00000e0000 */
.L_x_58:
[----:B------:R-:W-:Y:S02]  /*2df0*/  LEA R0, R10, UR5, 0x3 ;  /* 0x000000050a007c11 */ /* 0x000fe4000f8e18ff */
[----:B------:R-:W-:Y:S02]  /*2e00*/  SHF.L.U32 R5, R9, 0x1f, RZ ;  /* 0x0000001f09057819 */ /* 0x000fe400000006ff */
[----:B------:R-:W-:Y:S01]  /*2e10*/  PLOP3.LUT P0, PT, PT, PT, UP3, 0x80, 0x8 ;  /* 0x000000000008781c */ /* 0x000fe20003f0f038 */
[----:B------:R-:W-:Y:S01]  /*2e20*/  VIADD R3, R0, 0x60 ;  /* 0x0000006000037836 */ /* 0x000fe20000000000 */
[----:B-1----:R-:W1:Y:S02]  /*2e30*/  SYNCS.PHASECHK.TRANS64.TRYWAIT P1, [R0+URZ+0x50], R5 ;  /* 0x00005005000075a7 */ /* 0x002e6400080211ff */
[----:B-1-3--:R-:W-:Y:S09]  /*2e40*/  @!P1 BRA `(.L_x_52) ;  /* 0x0000003400949947 */ /* 0x00aff20003800000 */
.L_x_107:
[----:B------:R-:W-:Y:S01]  /*2e50*/  LEA R4, R10, UR5, 0x4 ;  /* 0x000000050a047c11 */ /* 0x000fe2000f8e20ff */
[----:B------:R-:W-:Y:S01]  /*2e60*/  @UP3 ULEA UR6, UR14, UR5, 0x3 ;  /* 0x000000050e063291 */ /* 0x000fe2000f8e18ff */
[----:B------:R-:W-:Y:S01]  /*2e70*/  PLOP3.LUT P2, PT, PT, PT, PT, 0x80, 0x8 ;  /* 0x000000000008781c */ /* 0x000fe20003f4f070 */
[----:B------:R-:W-:Y:S01]  /*2e80*/  ULEA UR7, UR15, UR5, 0x3 ;  /* 0x000000050f077291 */ /* 0x000fe2000f8e18ff */
[----:B------:R-:W-:Y:S02]  /*2e90*/  PRMT R3, RZ, 0x654, R3 ;  /* 0x00000654ff037816 */ /* 0x000fe40000000003 */
[----:B-1----:R-:W1:Y:S01]  /*2ea0*/  LDS.128 R4, [R4+0xe0] ;  /* 0x0000e00004047984 */ /* 0x002e620000000c00 */
[----:B------:R-:W-:Y:S02]  /*2eb0*/  @P0 SHF.L.U32 R2, R8, 0x1f, RZ ;  /* 0x0000001f08020819 */ /* 0x000fe400000006ff */
[----:B------:R-:W-:Y:S01]  /*2ec0*/  SHF.L.U32 R0, R11, 0x1f, RZ ;  /* 0x0000001f0b007819 */ /* 0x000fe200000006ff */
[----:B------:R-:W-:Y:S01]  /*2ed0*/  @!PT LDS RZ, [RZ] ;  /* 0x00000000fffff984 */ /* 0x000fe20000000800 */
[----:B------:R-:W-:Y:S01]  /*2ee0*/  @!PT LDS RZ, [RZ] ;  /* 0x00000000fffff984 */ /* 0x000fe20000000800 */
[----:B------:R-:W-:Y:S01]  /*2ef0*/  @!PT LDS RZ, [RZ] ;  /* 0x00000000fffff984 */ /* 0x000fe20000000800 */
[----:B------:R-:W-:Y:S01]  /*2f00*/  @!PT LDS RZ, [RZ] ;  /* 0x00000000fffff984 */ /* 0x000fe20000000800 */
[----:B------:R2:W-:Y:S06]  /*2f10*/  MEMBAR.ALL.CTA ;  /* 0x0000000000007992 */ /* 0x0005ec0000008000 */
[----:B--2---:R-:W2:Y:S02]  /*2f20*/  FENCE.VIEW.ASYNC.S ;  /* 0x00000000000073c6 */ /* 0x004ea40000000000 */
[----:B--2---:R2:W-:Y:S01]  /*2f30*/  SYNCS.ARRIVE.TRANS64.RED.A1T0 RZ, [R3+URZ], RZ ;  /* 0x000000ff03ff79a7 */ /* 0x0045e200081004ff */
[----:B------:R2:W3:Y:S01]  /*2f40*/  @P0 SYNCS.PHASECHK.TRANS64.TRYWAIT P2, [UR6], R2 ;  /* 0x00000002ff0005a7 */ /* 0x0004e20008041106 */
[----:B------:R-:W-:Y:S01]  /*2f50*/  ULEA.HI UR6, UR15, UR15, URZ, 0x1 ;  /* 0x0000000f0f067291 */ /* 0x000fe2000f8f08ff */
[----:B-1----:R-:W-:-:S03]  /*2f60*/  LOP3.LUT P1, RZ, R6, 0x1, RZ, 0xc0, !PT ;  /* 0x0000000106ff7812 */ /* 0x002fc6000782c0ff */
[----:B------:R-:W-:Y:S02]  /*2f70*/  USHF.L.U32 UR8, UR6, 0x5, URZ ;  /* 0x0000000506087899 */ /* 0x000fe400080006ff */
[----:B------:R-:W-:Y:S02]  /*2f80*/  ULOP3.LUT UR6, UR6, 0xffe, URZ, 0xc0, !UPT ;  /* 0x00000ffe06067892 */ /* 0x000fe4000f8ec0ff */
[----:B------:R-:W-:Y:S02]  /*2f90*/  ULOP3.LUT UR8, UR8, 0xffffffc0, URZ, 0xc0, !UPT ;  /* 0xffffffc008087892 */ /* 0x000fe4000f8ec0ff */
[----:B------:R-:W-:Y:S02]  /*2fa0*/  UIADD3 UR6, UPT, UPT, -UR6, UR15, URZ ;  /* 0x0000000f06067290 */ /* 0x000fe4000fffe1ff */
[----:B------:R-:W-:Y:S01]  /*2fb0*/  UIADD3 UR8, UPT, UPT, UR16, UR8, URZ ;  /* 0x0000000810087290 */ /* 0x000fe2000fffe0ff */
[----:B------:R-:W1:Y:S03]  /*2fc0*/  SYNCS.PHASECHK.TRANS64.TRYWAIT P0, [UR7+0x90], R0 ;  /* 0x00009000ff0075a7 */ /* 0x000e660008001107 */
[----:B------:R-:W-:Y:S01]  /*2fd0*/  ULEA UR8, UR6, UR8, 0x14 ;  /* 0x0000000806087291 */ /* 0x000fe2000f8ea0ff */
[----:B-123--:R-:W-:Y:S11]  /*2fe0*/  @!P0 BRA `(.L_x_53) ;  /* 0x0000003400408947 */ /* 0x00eff60003800000 */
.L_x_109:
[----:B------:R-:W-:Y:S01]  /*2ff0*/  IADD3 R10, PT, PT, R10, 0x1, RZ ;  /* 0x000000010a0a7810 */ /* 0x000fe20007ffe0ff */
[----:B------:R-:W-:Y:S06]  /*3000*/  BRA.U !UP3, `(.L_x_54) ;  /* 0x000000010bc07547 */ /* 0x000fec000b800000 */
[----:B------:R-:W-:Y:S01]  /*3010*/  UPLOP3.LUT UP4, UPT, UPT, UPT, UPT, 0x40, 0x4 ;  /* 0x000000000004789c */ /* 0x000fe20003f8e870 */
[----:B------:R-:W-:Y:S01]  /*3020*/  UMOV UR13, UR9 ;  /* 0x00000009000d7c82 */ /* 0x000fe20008000000 */
[----:B------:R-:W-:Y:S01]  /*3030*/  UMOV UR12, UR4 ;  /* 0x00000004000c7c82 */ /* 0x000fe20008000000 */
[----:B------:R-:W-:-:S08]  /*3040*/  UMOV UR17, UR14 ;  /* 0x0000000e00117c82 */ /* 0x000fd00008000000 */
.L_x_57:
[----:B------:R-:W-:Y:S02]  /*3050*/  UIADD3 UR13, UPT, UPT, UR13, 0x1, URZ ;  /* 0x000000010d0d7890 */ /* 0x000fe4000fffe0ff */
[----:B--2---:R-:W-:Y:S02]  /*3060*/  ULEA UR6, UR17, UR5, 0x3 ;  /* 0x0000000511067291 */ /* 0x004fe4000f8e18ff */
[----:B------:R-:W-:Y:S01]  /*3070*/  UISETP.NE.AND UP0, UPT, UR13, URZ, UPT ;  /* 0x000000ff0d00728c */ /* 0x000fe2000bf05270 */
[----:B---3--:R-:W-:Y:S10]  /*3080*/  @P2 BRA `(.L_x_55) ;  /* 0x00000000000c2947 */ /* 0x008ff40003800000 */
[----:B-1----:R-:W-:Y:S04]  /*3090*/  SHF.L.U32 R3, R8, 0x1f, RZ ;  /* 0x0000001f08037819 */ /* 0x002fe800000006ff */
[----:B------:R-:W1:Y:S02]  /*30a0*/  SYNCS.PHASECHK.TRANS64.TRYWAIT P0, [UR6], R3 ;  /* 0x00000003ff0075a7 */ /* 0x000e640008001106 */
[----:B-1----:R-:W-:Y:S05]  /*30b0*/  @!P0 BRA `(.L_x_56) ;  /* 0x0000003400248947 */ /* 0x002fea0003800000 */
.L_x_55:
[----:B------:R-:W-:Y:S01]  /*30c0*/  UISETP.NE.AND UP1, UPT, UR12, 0x1, UPT ;  /* 0x000000010c00788c */ /* 0x000fe2000bf25270 */
[----:B------:R-:W-:Y:S01]  /*30d0*/  PLOP3.LUT P2, PT, PT, PT, PT, 0x80, 0x8 ;  /* 0x000000000008781c */ /* 0x000fe20003f4f070 */
[----:B------:R-:W-:Y:S02]  /*30e0*/  UIADD3 UR14, UPT, UPT, UR17, 0x1, URZ ;  /* 0x00000001110e7890 */ /* 0x000fe4000fffe0ff */
[----:B------:R-:W-:Y:S02]  /*30f0*/  ULEA UR28, UR17, UR11, 0x9 ;  /* 0x0000000b111c7291 */ /* 0x000fe4000f8e48ff */
[----:B------:R-:W-:Y:S01]  /*3100*/  UISETP.NE.AND UP2, UPT, UR14, 0x3, UPT ;  /* 0x000000030e00788c */ /* 0x000fe2000bf45270 */
[----:B------:R-:W-:Y:S01]  /*3110*/  PLOP3.LUT P0, PT, PT, PT, UP1, 0x80, 0x8 ;  /* 0x000000000008781c */ /* 0x000fe20003f0f018 */
[----:B------:R-:W-:Y:S02]  /*3120*/  UIADD3 UR40, UPT, UPT, UR28, 0x2, URZ ;  /* 0x000000021c287890 */ /* 0x000fe4000fffe0ff */
[----:B------:R-:W-:Y:S02]  /*3130*/  USEL UR27, URZ, 0x1, UP2 ;  /* 0x00000001ff1b7887 */ /* 0x000fe40009000000 */
[----:B------:R-:W-:Y:S02]  /*3140*/  USEL UR14, UR14, URZ, UP2 ;  /* 0x000000ff0e0e7287 */ /* 0x000fe40009000000 */
[----:B------:R-:W-:Y:S02]  /*3150*/  UIADD3 UR36, UPT, UPT, UR28, 0x4, URZ ;  /* 0x000000041c247890 */ /* 0x000fe4000fffe0ff */
[----:B------:R-:W-:Y:S01]  /*3160*/  @UP1 ULEA UR26, UR14, UR5, 0x3 ;  /* 0x000000050e1a1291 */ /* 0x000fe2000f8e18ff */
[----:B------:R-:W-:Y:S01]  /*3170*/  LOP3.LUT R8, R8, UR27, RZ, 0x3c, !PT ;  /* 0x0000001b08087c12 */ /* 0x000fe2000f8e3cff */
[----:B------:R-:W-:Y:S02]  /*3180*/  UIADD3 UR32, UPT, UPT, UR28, 0x6, URZ ;  /* 0x000000061c207890 */ /* 0x000fe4000fffe0ff */
[----:B------:R-:W-:Y:S01]  /*3190*/  UIADD3 UR6, UPT, UPT, UR6, 0x18, URZ ;  /* 0x0000001806067890 */ /* 0x000fe2000fffe0ff */
[----:B-1----:R-:W-:Y:S01]  /*31a0*/  @P0 SHF.L.U32 R0, R8, 0x1f, RZ ;  /* 0x0000001f08000819 */ /* 0x002fe200000006ff */
[----:B------:R-:W-:Y:S01]  /*31b0*/  UIADD3 UR12, UPT, UPT, UR12, -0x1, URZ ;  /* 0xffffffff0c0c7890 */ /* 0x000fe2000fffe0ff */
[----:B------:R-:W-:Y:S02]  /*31c0*/  UMOV UR29, 0x40004040 ;  /* 0x40004040001d7882 */ /* 0x000fe40000000000 */
[----:B------:R2:W3:Y:S01]  /*31d0*/  @P0 SYNCS.PHASECHK.TRANS64.TRYWAIT P2, [UR26], R0 ;  /* 0x00000000ff0005a7 */ /* 0x0004e2000804111a */
[----:B------:R-:W-:Y:S01]  /*31e0*/  ULEA UR26, UR17, UR10, 0x9 ;  /* 0x0000000a111a7291 */ /* 0x000fe2000f8e48ff */
[----:B------:R-:W-:Y:S01]  /*31f0*/  UMOV UR27, 0x40004040 ;  /* 0x40004040001b7882 */ /* 0x000fe20000000000 */
[----:B------:R-:W-:Y:S02]  /*3200*/  UMOV UR41, 0x40004040 ;  /* 0x4000404000297882 */ /* 0x000fe40000000000 */
[----:B------:R-:W-:Y:S02]  /*3210*/  UIADD3 UR38, UPT, UPT, UR26, 0x2, URZ ;  /* 0x000000021a267890 */ /* 0x000fe4000fffe0ff */
[----:B------:R-:W-:Y:S02]  /*3220*/  UIADD3 UR34, UPT, UPT, UR26, 0x4, URZ ;  /* 0x000000041a227890 */ /* 0x000fe4000fffe0ff */
[----:B------:R-:W-:Y:S01]  /*3230*/  UIADD3 UR30, UPT, UPT, UR26, 0x6, URZ ;  /* 0x000000061a1e7890 */ /* 0x000fe2000fffe0ff */
[----:B------:R2:W-:Y:S01]  /*3240*/  UTCIMMA gdesc[UR26], gdesc[UR28], tmem[UR8], tmem[UR24], idesc[UR25], UP4 ;  /* 0x00ff181c1a0075ea */ /* 0x0005e2000a000108 */
[----:B------:R-:W-:Y:S01]  /*3250*/  UPLOP3.LUT UP4, UPT, UPT, UPT, UPT, 0x80, 0x8 ;  /* 0x000000000008789c */ /* 0x000fe20003f8f070 */
[----:B------:R-:W-:Y:S01]  /*3260*/  UMOV UR39, 0x40004040 ;  /* 0x4000404000277882 */ /* 0x000fe20000000000 */
[----:B------:R-:W-:Y:S01]  /*3270*/  UMOV UR37, 0x40004040 ;  /* 0x4000404000257882 */ /* 0x000fe20000000000 */
[----:B------:R2:W-:Y:S01]  /*3280*/  UTCIMMA gdesc[UR38], gdesc[UR40], tmem[UR8], tmem[UR22], idesc[UR23], UPT ;  /* 0x00ff1628260075ea */ /* 0x0005e2000b800108 */
[----:B------:R-:W-:Y:S01]  /*3290*/  UMOV UR35, 0x40004040 ;  /* 0x4000404000237882 */ /* 0x000fe20000000000 */
[----:B------:R-:W-:Y:S01]  /*32a0*/  UMOV UR33, 0x40004040 ;  /* 0x4000404000217882 */ /* 0x000fe20000000000 */
[----:B------:R-:W-:Y:S01]  /*32b0*/  UMOV UR31, 0x40004040 ;  /* 0x40004040001f7882 */ /* 0x000fe20000000000 */
[----:B------:R2:W-:Y:S01]  /*32c0*/  UTCIMMA gdesc[UR34], gdesc[UR36], tmem[UR8], tmem[UR20], idesc[UR21], UPT ;  /* 0x00ff1424220075ea */ /* 0x0005e2000b800108 */
[----:B------:R2:W-:Y:S01]  /*32d0*/  UTCIMMA gdesc[UR30], gdesc[UR32], tmem[UR8], tmem[UR18], idesc[UR19], UPT ;  /* 0x00ff12201e0075ea */ /* 0x0005e2000b800108 */
[----:B------:R2:W-:Y:S01]  /*32e0*/  UTCBAR [UR6], URZ ;  /* 0x000000ff060073e9 */ /* 0x0005e200080000ff */
[----:B------:R-:W-:Y:S01]  /*32f0*/  UMOV UR17, UR14 ;  /* 0x0000000e00117c82 */ /* 0x000fe20008000000 */
[----:B------:R-:W-:Y:S05]  /*3300*/  BRA.U UP0, `(.L_x_57) ;  /* 0xfffffffd00507547 */ /* 0x000fea000b83ffff */
.L_x_54:
[----:B------:R-:W-:Y:S01]  /*3310*/  UIADD3 UR15, UPT, UPT, UR15, 0x1, URZ ;  /* 0x000000010f0f7890 */ /* 0x000fe2000fffe0ff */
[C---:B------:R-:W-:Y:S01]  /*3320*/  ISETP.NE.AND P0, PT, R10.reuse, 0x2, PT ;  /* 0x000000020a00780c */ /* 0x040fe20003f05270 */
[----:B------:R-:W-:Y:S02]  /*3330*/  UIADD3 UR7, UPT, UPT, UR7, 0x70, URZ ;  /* 0x0000007007077890 */ /* 0x000fe4000fffe0ff */
[----:B------:R-:W-:Y:S01]  /*3340*/  UISETP.NE.AND UP0, UPT, UR15, 0x4, UPT ;  /* 0x000000040f00788c */ /* 0x000fe2000bf05270 */
[----:B-12---:R-:W-:Y:S02]  /*3350*/  SEL R0, RZ, 0x1, P0 ;  /* 0x00000001ff007807 */ /* 0x006fe40000000000 */
[----:B------:R-:W-:Y:S01]  /*3360*/  SEL R10, R10, RZ, P0 ;  /* 0x000000ff0a0a7207 */ /* 0x000fe20000000000 */
[----:B------:R-:W-:Y:S01]  /*3370*/  USEL UR6, URZ, 0x1, UP0 ;  /* 0x00000001ff067887 */ /* 0x000fe20008000000 */
[----:B------:R-:W-:Y:S01]  /*3380*/  LOP3.LUT R9, R9, R0, RZ, 0x3c, !PT ;  /* 0x0000000009097212 */ /* 0x000fe200078e3cff */
[----:B------:R-:W-:Y:S01]  /*3390*/  USEL UR15, UR15, URZ, UP0 ;  /* 0x000000ff0f0f7287 */ /* 0x000fe20008000000 */
[----:B------:R1:W-:Y:S03]  /*33a0*/  UTCBAR [UR7], URZ ;  /* 0x000000ff070073e9 */ /* 0x0003e600080000ff */
[----:B------:R-:W-:Y:S01]  /*33b0*/  LOP3.LUT R11, R11, UR6, RZ, 0x3c, !PT ;  /* 0x000000060b0b7c12 */ /* 0x000fe2000f8e3cff */
[----:B------:R-:W-:Y:S07]  /*33c0*/  @P1 BRA `(.L_x_58) ;  /* 0xfffffff800881947 */ /* 0x000fee000383ffff */
[----:B------:R-:W2:Y:S01]  /*33d0*/  S2UR UR4, SR_CgaCtaId ;  /* 0x00000000000479c3 */ /* 0x000ea20000008800 */
[----:B------:R-:W-:Y:S01]  /*33e0*/  ELECT P0, URZ, PT ;  /* 0x0000000000ff782f */ /* 0x000fe20003800000 */
[----:B------:R-:W-:Y:S01]  /*33f0*/  IMAD.MOV.U32 R0, RZ, RZ, 0x1 ;  /* 0x00000001ff007424 */ /* 0x000fe200078e00ff */
[----:B------:R-:W-:Y:S01]  /*3400*/  UIADD3 UR5, UPT, UPT, UR5, 0x90, URZ ;  /* 0x0000009005057890 */ /* 0x000fe2000fffe0ff */
[----:B------:R-:W-:Y:S01]  /*3410*/  SHF.L.U32 R3, R11, 0x1f, RZ ;  /* 0x0000001f0b037819 */ /* 0x000fe200000006ff */
[----:B------:R-:W-:-:S03]  /*3420*/  UMOV UR6, 0x40 ;  /* 0x0000004000067882 */ /* 0x000fc60000000000 */
[----:B------:R-:W-:Y:S01]  /*3430*/  UVIRTCOUNT.DEALLOC.SMPOOL 0x80 ;  /* 0x000000800000784c */ /* 0x000fe20000000000 */
[----:B--2---:R-:W-:Y:S02]  /*3440*/  ULEA UR4, UR4, UR6, 0x18 ;  /* 0x0000000604047291 */ /* 0x004fe4000f8ec0ff */
[----:B------:R-:W-:-:S07]  /*3450*/  ULEA UR6, UR15, UR5, 0x3 ;  /* 0x000000050f067291 */ /* 0x000fce000f8e18ff */
[----:B------:R2:W-:Y:S02]  /*3460*/  @P0 STS.U8 [UR4+0x1c], R0 ;  /* 0x00001c00ff000988 */ /* 0x0005e40008000004 */
[----:B------:R-:W4:Y:S02]  /*3470*/  SYNCS.PHASECHK.TRANS64.TRYWAIT P0, [UR6], R3 ;  /* 0x00000003ff0075a7 */ /* 0x000f240008001106 */
[----:B--2-4-:R-:W-:Y:S05]  /*3480*/  @!P0 BRA `(.L_x_59) ;  /* 0x0000003000488947 */ /* 0x014fea0003800000 */
.L_x_112:
[----:B-1----:R-:W-:-:S04]  /*3490*/  UIADD3 UR7, UPT, UPT, UR15, 0x1, URZ ;  /* 0x000000010f077890 */ /* 0x002fc8000fffe0ff */
[----:B------:R-:W-:-:S04]  /*34a0*/  UISETP.NE.AND UP0, UPT, UR7, 0x4, UPT ;  /* 0x000000040700788c */ /* 0x000fc8000bf05270 */
[----:B------:R-:W-:Y:S02]  /*34b0*/  USEL UR8, URZ, 0x1, UP0 ;  /* 0x00000001ff087887 */ /* 0x000fe40008000000 */
[----:B------:R-:W-:-:S04]  /*34c0*/  USEL UR7, UR7, URZ, UP0 ;  /* 0x000000ff07077287 */ /* 0x000fc80008000000 */
[----:B------:R-:W-:Y:S01]  /*34d0*/  ULEA UR6, UR7, UR5, 0x3 ;  /* 0x0000000507067291 */ /* 0x000fe2000f8e18ff */
[----:B------:R-:W-:-:S04]  /*34e0*/  LOP3.LUT R2, R11, UR8, RZ, 0x3c, !PT ;  /* 0x000000080b027c12 */ /* 0x000fc8000f8e3cff */
[----:B--2---:R-:W-:-:S04]  /*34f0*/  SHF.L.U32 R3, R2, 0x1f, RZ ;  /* 0x0000001f02037819 */ /* 0x004fc800000006ff */
[----:B------:R-:W1:Y:S02]  /*3500*/  SYNCS.PHASECHK.TRANS64.TRYWAIT P0, [UR6], R3 ;  /* 0x00000003ff0075a7 */ /* 0x000e640008001106 */
[----:B-1----:R-:W-:Y:S05]  /*3510*/  @!P0 BRA `(.L_x_60) ;  /* 0x00000030003c8947 */ /* 0x002fea0003800000 */
.L_x_114:
        /* <DEDUP_REMOVED lines=9> */
.L_x_116:
[----:B------:R-:W-:-:S04]  /*35b0*/  UIADD3 UR7, UPT, UPT, UR7, 0x1, URZ ;  /* 0x0000000107077890 */ /* 0x000fc8000fffe0ff */
[----:B------:R-:W-:-:S04]  /*35c0*/  UISETP.NE.AND UP0, UPT, UR7, 0x4, UPT ;  /* 0x000000040700788c */ /* 0x000fc8000bf05270 */
[----:B------:R-:W-:Y:S02]  /*35d0*/  USEL UR6, URZ, 0x1, UP0 ;  /* 0x00000001ff067887 */ /* 0x000fe40008000000 */
[----:B------:R-:W-:-:S04]  /*35e0*/  USEL UR7, UR7, URZ, UP0 ;  /* 0x000000ff07077287 */ /* 0x000fc80008000000 */
[----:B------:R-:W-:Y:S01]  /*35f0*/  ULEA UR7, UR7, UR5, 0x3 ;  /* 0x0000000507077291 */ /* 0x000fe2000f8e18ff */
[----:B-1----:R-:W-:-:S04]  /*3600*/  LOP3.LUT R3, R2, UR6, RZ, 0x3c, !PT ;  /* 0x0000000602037c12 */ /* 0x002fc8000f8e3cff */
[----:B------:R-:W-:-:S04]  /*3610*/  SHF.L.U32 R3, R3, 0x1f, RZ ;  /* 0x0000001f03037819 */ /* 0x000fc800000006ff */
[----:B------:R-:W1:Y:S02]  /*3620*/  SYNCS.PHASECHK.TRANS64.TRYWAIT P0, [UR7], R3 ;  /* 0x00000003ff0075a7 */ /* 0x000e640008001107 */
[----:B-1----:R-:W-:Y:S05]  /*3630*/  @!P0 BRA `(.L_x_62) ;  /* 0x0000003000248947 */ /* 0x002fea0003800000 */
.L_x_118:
[----:B------:R-:W-:Y:S01]  /*3640*/  NOP ;  /* 0x0000000000007918 */ /* 0x000fe20000000000 */
[----:B-1----:R-:W1:Y:S01]  /*3650*/  LDS R0, [UR4+0x14] ;  /* 0x00001404ff007984 */ /* 0x002e620008000800 */
[----:B------:R-:W-:Y:S01]  /*3660*/  ULOP3.LUT UR6, UR16, 0xffff, URZ, 0xc0, !UPT ;  /* 0x0000ffff10067892 */ /* 0x000fe2000f8ec0ff */
[----:B------:R-:W-:Y:S01]  /*3670*/  UMOV UR8, 0xffff ;  /* 0x0000ffff00087882 */ /* 0x000fe20000000000 */
[----:B------:R-:W-:Y:S02]  /*3680*/  UMOV UR5, 0x1 ;  /* 0x0000000100057882 */ /* 0x000fe40000000000 */
[----:B------:R-:W-:-:S04]  /*3690*/  USHF.R.U32.HI UR6, URZ, 0x5, UR6 ;  /* 0x00000005ff067899 */ /* 0x000fc80008011606 */
[----:B------:R-:W-:Y:S02]  /*36a0*/  USHF.L.U32 UR8, UR8, UR6, URZ ;  /* 0x0000000608087299 */ /* 0x000fe400080006ff */
[----:B------:R-:W-:-:S04]  /*36b0*/  USHF.L.U32 UR5, UR5, UR6, URZ ;  /* 0x0000000605057299 */ /* 0x000fc800080006ff */
[----:B-1----:R-:W-:-:S04]  /*36c0*/  LOP3.LUT R0, R0, UR8, RZ, 0xc0, !PT ;  /* 0x0000000800007c12 */ /* 0x002fc8000f8ec0ff */
[----:B------:R-:W-:-:S13]  /*36d0*/  ISETP.NE.AND P0, PT, R0, UR8, PT ;  /* 0x0000000800007c0c */ /* 0x000fda000bf05270 */
[----:B------:R-:W-:Y:S05]  /*36e0*/  @P0 BRA `(.L_x_63) ;  /* 0x0000000000580947 */ /* 0x000fea0003800000 */
[----:B------:R-:W1:Y:S02]  /*36f0*/  LDS R0, [UR4+0x18] ;  /* 0x00001804ff007984 */ /* 0x000e640008000800 */
[----:B-1----:R-:W-:-:S04]  /*3700*/  LOP3.LUT R0, R0, UR5, RZ, 0xc0, !PT ;  /* 0x0000000500007c12 */ /* 0x002fc8000f8ec0ff */
[----:B------:R-:W-:-:S13]  /*3710*/  ISETP.NE.AND P0, PT, R0, UR5, PT ;  /* 0x0000000500007c0c */ /* 0x000fda000bf05270 */
[----:B------:R-:W-:Y:S05]  /*3720*/  @P0 BRA `(.L_x_64) ;  /* 0x00000000003c0947 */ /* 0x000fea0003800000 */
[----:B------:R-:W1:Y:S01]  /*3730*/  S2R R2, SR_LANEID ;  /* 0x0000000000027919 */ /* 0x000e620000000000 */
[----:B------:R-:W-:Y:S01]  /*3740*/  ULOP3.LUT UR8, URZ, UR8, URZ, 0x33, !UPT ;  /* 0x00000008ff087292 */ /* 0x000fe2000f8e33ff */
[----:B------:R-:W-:Y:S01]  /*3750*/  LOP3.LUT R4, RZ, UR5, RZ, 0x33, !PT ;  /* 0x00000005ff047c12 */ /* 0x000fe2000f8e33ff */
[----:B------:R-:W-:Y:S02]  /*3760*/  VOTEU.ANY UR7, UPT, PT ;  /* 0x0000000000077886 */ /* 0x000fe400038e0100 */
[----:B------:R-:W-:Y:S01]  /*3770*/  UFLO.U32 UR7, UR7 ;  /* 0x00000007000772bd */ /* 0x000fe200080e0000 */
[----:B------:R-:W2:Y:S01]  /*3780*/  REDUX UR5, R4 ;  /* 0x00000000040573c4 */ /* 0x000ea20000000000 */
[----:B------:R-:W-:-:S06]  /*3790*/  IMAD.U32 R0, RZ, RZ, UR8 ;  /* 0x00000008ff007e24 */ /* 0x000fcc000f8e00ff */
[----:B------:R4:W-:Y:S01]  /*37a0*/  UTCATOMSWS.AND URZ, UR8 ;  /* 0x0000000800ff79e3 */ /* 0x0009e20008000000 */
[----:B------:R-:W3:Y:S01]  /*37b0*/  REDUX UR6, R0 ;  /* 0x00000000000673c4 */ /* 0x000ee20000000000 */
[----:B-1----:R-:W-:Y:S01]  /*37c0*/  ISETP.EQ.U32.AND P0, PT, R2, UR7, PT ;  /* 0x0000000702007c0c */ /* 0x002fe2000bf02070 */
[----:B--2---:R-:W-:Y:S01]  /*37d0*/  IMAD.U32 R2, RZ, RZ, UR5 ;  /* 0x00000005ff027e24 */ /* 0x004fe2000f8e00ff */
[----:B---3--:R-:W-:-:S11]  /*37e0*/  MOV R3, UR6 ;  /* 0x0000000600037c02 */ /* 0x008fd60008000f00 */
[----:B------:R4:W-:Y:S04]  /*37f0*/  @P0 ATOMS.AND RZ, [UR4+0x14], R3 ;  /* 0x00001403ffff098c */ /* 0x0009e8000a800004 */
[----:B------:R4:W-:Y:S01]  /*3800*/  @P0 ATOMS.AND RZ, [UR4+0x18], R2 ;  /* 0x00001802ffff098c */ /* 0x0009e2000a800004 */
[----:B------:R-:W-:Y:S05]  /*3810*/  BRA `(.L_x_65) ;  /* 0x0000000000147947 */ /* 0x000fea0003800000 */
.L_x_64:
[----:B------:R-:W-:Y:S02]  /*3820*/  MOV R2, 0x3840 ;  /* 0x0000384000027802 */ /* 0x000fe40000000f00 */
[----:B---3-5:R-:W-:Y:S05]  /*3830*/  CALL.REL.NOINC `($__internal_0_$__cuda_sm10x_tcgen05_guardrail_trap_col_being_dealloced_not_returned_by_alloc) ;  /* 0x0000003000407944 */ /* 0x028fea0003c00000 */
[----:B------:R-:W-:Y:S05]  /*3840*/  BRA `(.L_x_65) ;  /* 0x0000000000087947 */ /* 0x000fea0003800000 */
.L_x_63:
[----:B------:R-:W-:Y:S02]  /*3850*/  MOV R2, 0x3870 ;  /* 0x0000387000027802 */ /* 0x000fe40000000f00 */
[----:B---3-5:R-:W-:Y:S05]  /*3860*/  CALL.REL.NOINC `($__internal_2_$__cuda_sm10x_tcgen05_guardrail_trap_unallocated_columns_being_dealloced) ;  /* 0x00000030004c7944 */ /* 0x028fea0003c00000 */
.L_x_65:
[----:B------:R-:W-:Y:S01]  /*3870*/  NOP ;  /* 0x0000000000007918 */ /* 0x000fe20000000000 */
[----:B----4-:R-:W-:Y:S05]  /*3880*/  EXIT ;  /* 0x000000000000794d */ /* 0x010fea0003800000 */
.L_x_47:
[----:B------:R-:W-:-:S09]  /*3890*/  UISETP.NE.OR UP2, UPT, UR8, 0x3, !UP2 ;  /* 0x000000030800788c */ /* 0x000fd2000d745670 */
[----:B------:R-:W-:Y:S05]  /*38a0*/  BRA.U UP2, `(.L_x_66) ;  /* 0x0000000902c87547 */ /* 0x000fea000b800000 */
[----:B------:R-:W1:Y:S01]  /*38b0*/  LDCU.64 UR6, c[0x0][0x888] ;  /* 0x00011100ff0677ac */ /* 0x000e620008000a00 */
[----:B------:R-:W2:Y:S01]  /*38c0*/  LDC R0, c[0x0][0xb30] ;  /* 0x0002cc00ff007b82 */ /* 0x000ea20000000800 */
[----:B------:R-:W-:Y:S01]  /*38d0*/  IMAD.MOV.U32 R30, RZ, RZ, 0x1 ;  /* 0x00000001ff1e7424 */ /* 0x000fe200078e00ff */
[----:B------:R-:W-:Y:S01]  /*38e0*/  CS2R R28, SRZ ;  /* 0x00000000001c7805 */ /* 0x000fe2000001ff00 */
[----:B------:R-:W4:Y:S01]  /*38f0*/  LDCU.64 UR4, c[0x0][0x890] ;  /* 0x00011200ff0477ac */ /* 0x000f220008000a00 */
[----:B------:R-:W-:Y:S01]  /*3900*/  IMAD.MOV.U32 R25, RZ, RZ, 0x1000 ;  /* 0x00001000ff197424 */ /* 0x000fe200078e00ff */
[----:B------:R-:W-:-:S03]  /*3910*/  UMOV UR8, 0x400 ;  /* 0x0000040000087882 */ /* 0x000fc60000000000 */
[----:B------:R-:W3:Y:S01]  /*3920*/  LDC R19, c[0x0][0x370] ;  /* 0x0000dc00ff137b82 */ /* 0x000ee20000000800 */
[----:B------:R-:W-:-:S07]  /*3930*/  UPLOP3.LUT UP1, UPT, UPT, UPT, UPT, 0x40, 0x4 ;  /* 0x000000000004789c */ /* 0x000fce0003f2e870 */
[----:B------:R-:W3:Y:S01]  /*3940*/  LDC R2, c[0x0][0xb0c] ;  /* 0x0002c300ff027b82 */ /* 0x000ee20000000800 */
[----:B-1----:R-:W-:Y:S02]  /*3950*/  UISETP.NE.U32.AND UP2, UPT, UR6, URZ, UPT ;  /* 0x000000ff0600728c */ /* 0x002fe4000bf45070 */
[----:B------:R-:W-:Y:S02]  /*3960*/  ULEA UR6, UR37, UR8, 0x18 ;  /* 0x0000000825067291 */ /* 0x000fe4000f8ec0ff */
[----:B------:R-:W-:Y:S02]  /*3970*/  UISETP.NE.AND.EX UP2, UPT, UR7, URZ, UPT, UP2 ;  /* 0x000000ff0700728c */ /* 0x000fe4000bf45320 */
[----:B------:R-:W-:Y:S01]  /*3980*/  UIADD3 UR7, UPT, UPT, UR6, 0x30, URZ ;  /* 0x0000003006077890 */ /* 0x000fe2000fffe0ff */
[----:B------:R-:W1:Y:S01]  /*3990*/  LDC R18, c[0x0][0xb20] ;  /* 0x0002c800ff127b82 */ /* 0x000e620000000800 */
[----:B----4-:R-:W-:Y:S01]  /*39a0*/  UISETP.NE.U32.AND UP3, UPT, UR4, URZ, UPT ;  /* 0x000000ff0400728c */ /* 0x010fe2000bf65070 */
[----:B--2---:R-:W-:Y:S01]  /*39b0*/  ISETP.NE.AND P1, PT, R0, 0x1, PT ;  /* 0x000000010000780c */ /* 0x004fe20003f25270 */
[----:B------:R-:W-:-:S02]  /*39c0*/  UPRMT UR37, UR37, 0x654, UR7 ;  /* 0x0000065425257896 */ /* 0x000fc40008000007 */
[----:B------:R-:W-:-:S03]  /*39d0*/  UISETP.NE.AND.EX UP3, UPT, UR5, URZ, UPT, UP3 ;  /* 0x000000ff0500728c */ /* 0x000fc6000bf65330 */
[----:B------:R-:W2:Y:S08]  /*39e0*/  LDC.64 R32, c[0x0][0x348] ;  /* 0x0000d200ff207b82 */ /* 0x000eb00000000a00 */
[----:B------:R-:W4:Y:S08]  /*39f0*/  LDC.64 R16, c[0x0][0xb10] ;  /* 0x0002c400ff107b82 */ /* 0x000f300000000a00 */
[----:B------:R-:W1:Y:S08]  /*3a00*/  LDC.64 R6, c[0x0][0xb18] ;  /* 0x0002c600ff067b82 */ /* 0x000e700000000a00 */
[----:B------:R-:W1:Y:S08]  /*3a10*/  LDC.64 R4, c[0x0][0xb28] ;  /* 0x0002ca00ff047b82 */ /* 0x000e700000000a00 */
[----:B---3--:R-:W1:Y:S02]  /*3a20*/  LDC R24, c[0x0][0x374] ;  /* 0x0000dd00ff187b82 */ /* 0x008e640000000800 */
.L_x_74:
[C---:B------:R-:W-:Y:S02]  /*3a30*/  LEA R0, R29.reuse, UR6, 0x3 ;  /* 0x000000061d007c11 */ /* 0x040fe4000f8e18ff */
[----:B------:R-:W-:Y:S02]  /*3a40*/  SHF.L.U32 R3, R28, 0x1f, RZ ;  /* 0x0000001f1c037819 */ /* 0x000fe400000006ff */
[----:B------:R-:W-:Y:S02]  /*3a50*/  LEA R20, R29, UR6, 0x4 ;  /* 0x000000061d147c11 */ /* 0x000fe4000f8e20ff */
[----:B---3--:R-:W3:Y:S02]  /*3a60*/  SYNCS.PHASECHK.TRANS64.TRYWAIT P0, [R0+URZ+0x50], R3 ;  /* 0x00005003000075a7 */ /* 0x008ee400080011ff */
[----:B---3--:R-:W-:Y:S05]  /*3a70*/  @!P0 BRA `(.L_x_67) ;  /* 0x0000002c002c8947 */ /* 0x008fea0003800000 */
.L_x_119:
[----:B------:R-:W-:Y:S01]  /*3a80*/  ISETP.GE.AND P0, PT, R40, 0x1, PT ;  /* 0x000000012800780c */ /* 0x000fe20003f06270 */
[----:B------:R-:W1:Y:S01]  /*3a90*/  LDS.128 R20, [R20+0xe0] ;  /* 0x0000e00014147984 */ /* 0x000e620000000c00 */
[----:B------:R-:W-:Y:S01]  /*3aa0*/  ISETP.NE.U32.AND P4, PT, RZ, UR4, PT ;  /* 0x00000004ff007c0c */ /* 0x000fe2000bf85070 */
[----:B---3--:R-:W-:Y:S01]  /*3ab0*/  VIADD R0, R0, 0x60 ;  /* 0x0000006000007836 */ /* 0x008fe20000000000 */
[----:B------:R-:W-:Y:S02]  /*3ac0*/  SHF.L.U32 R26, R30, 0x1f, RZ ;  /* 0x0000001f1e1a7819 */ /* 0x000fe400000006ff */
[----:B------:R-:W-:Y:S02]  /*3ad0*/  ISETP.NE.AND.EX P4, PT, RZ, UR5, PT, P4 ;  /* 0x00000005ff007c0c */ /* 0x000fe4000bf85340 */
[----:B------:R-:W-:Y:S01]  /*3ae0*/  PRMT R0, RZ, 0x654, R0 ;  /* 0x00000654ff007816 */ /* 0x000fe20000000000 */
[----:B------:R-:W-:Y:S01]  /*3af0*/  @!PT LDS RZ, [RZ] ;  /* 0x00000000fffff984 */ /* 0x000fe20000000800 */
[----:B------:R-:W-:Y:S01]  /*3b00*/  @!PT LDS RZ, [RZ] ;  /* 0x00000000fffff984 */ /* 0x000fe20000000800 */
[----:B------:R-:W-:Y:S01]  /*3b10*/  @!PT LDS RZ, [RZ] ;  /* 0x00000000fffff984 */ /* 0x000fe20000000800 */
[----:B------:R-:W-:Y:S01]  /*3b20*/  @!PT LDS RZ, [RZ] ;  /* 0x00000000fffff984 */ /* 0x000fe20000000800 */
[----:B------:R3:W-:Y:S06]  /*3b30*/  MEMBAR.ALL.CTA ;  /* 0x0000000000007992 */ /* 0x0007ec0000008000 */
[----:B---3--:R-:W3:Y:S02]  /*3b40*/  FENCE.VIEW.ASYNC.S ;  /* 0x00000000000073c6 */ /* 0x008ee40000000000 */
[----:B---3--:R3:W-:Y:S01]  /*3b50*/  SYNCS.ARRIVE.TRANS64.RED.A1T0 RZ, [R0+URZ], RZ ;  /* 0x000000ff00ff79a7 */ /* 0x0087e200081004ff */
[----:B-1----:R-:W-:Y:S11]  /*3b60*/  LOP3.LUT P3, RZ, R22, 0x1, RZ, 0xc0, !PT ;  /* 0x0000000116ff7812 */ /* 0x002ff6000786c0ff */
[----:B------:R-:W-:Y:S02]  /*3b70*/  @!UPT UIADD3 URZ, UPT, UPT, URZ, URZ, URZ ;  /* 0x000000fffffff290 */ /* 0x000fe4000fffe0ff */
[----:B------:R-:W-:Y:S02]  /*3b80*/  @P3 MOV R13, R20 ;  /* 0x00000014000d3202 */ /* 0x000fe40000000f00 */
[----:B------:R-:W-:Y:S01]  /*3b90*/  @P3 LOP3.LUT R8, R21, 0xffff, RZ, 0xc0, !PT ;  /* 0x0000ffff15083812 */ /* 0x000fe200078ec0ff */
[----:B---3--:R-:W-:Y:S06]  /*3ba0*/  @!P0 BRA `(.L_x_68) ;  /* 0x0000000000a48947 */ /* 0x008fec0003800000 */
[----:B------:R-:W-:Y:S01]  /*3bb0*/  IMAD.HI.U32 R31, R24, R7, RZ ;  /* 0x00000007181f7227 */ /* 0x000fe200078e00ff */
[----:B------:R-:W-:Y:S02]  /*3bc0*/  ISETP.NE.AND P0, PT, R6, 0x1, PT ;  /* 0x000000010600780c */ /* 0x000fe40003f05270 */
[----:B------:R-:W-:Y:S01]  /*3bd0*/  ISETP.NE.AND P2, PT, R40, 0x1, PT ;  /* 0x000000012800780c */ /* 0x000fe20003f45270 */
[----:B----4-:R-:W-:Y:S01]  /*3be0*/  IMAD.HI.U32 R34, R19, R16, RZ ;  /* 0x0000001013227227 */ /* 0x010fe200078e00ff */
[----:B------:R-:W-:Y:S02]  /*3bf0*/  SHF.R.U32.HI R31, RZ, R18, R31 ;  /* 0x00000012ff1f7219 */ /* 0x000fe4000001161f */
[----:B------:R-:W-:Y:S01]  /*3c00*/  ISETP.NE.AND P5, PT, R2, 0x1, PT ;  /* 0x000000010200780c */ /* 0x000fe20003fa5270 */
[----:B------:R-:W-:Y:S01]  /*3c10*/  IMAD.HI.U32 R36, R13, R16, RZ ;  /* 0x000000100d247227 */ /* 0x000fe200078e00ff */
[----:B------:R-:W-:Y:S02]  /*3c20*/  SHF.R.U32.HI R34, RZ, R17, R34 ;  /* 0x00000011ff227219 */ /* 0x000fe40000011622 */
[----:B------:R-:W-:Y:S01]  /*3c30*/  SEL R3, R24, R31, !P0 ;  /* 0x0000001f18037207 */ /* 0x000fe20004000000 */
[C---:B------:R-:W-:Y:S01]  /*3c40*/  IMAD.HI.U32 R31, R8.reuse, R7, RZ ;  /* 0x00000007081f7227 */ /* 0x040fe200078e00ff */
[----:B------:R-:W-:Y:S02]  /*3c50*/  SEL R11, R19, R34, !P5 ;  /* 0x00000022130b7207 */ /* 0x000fe40006800000 */
[----:B------:R-:W-:Y:S01]  /*3c60*/  SHF.R.U32.HI R36, RZ, R17, R36 ;  /* 0x00000011ff247219 */ /* 0x000fe20000011624 */
[----:B------:R-:W-:Y:S01]  /*3c70*/  IMAD.HI.U32 R38, R3, R4, RZ ;  /* 0x0000000403267227 */ /* 0x000fe200078e00ff */
[----:B------:R-:W-:Y:S03]  /*3c80*/  SHF.R.U32.HI R31, RZ, R18, R31 ;  /* 0x00000012ff1f7219 */ /* 0x000fe6000001161f */
[----:B------:R-:W-:Y:S01]  /*3c90*/  IMAD.HI.U32 R34, R11, R4, RZ ;  /* 0x000000040b227227 */ /* 0x000fe200078e00ff */
[----:B------:R-:W-:Y:S02]  /*3ca0*/  @P2 SHF.R.U32.HI R3, RZ, R5, R38 ;  /* 0x00000005ff032219 */ /* 0x000fe40000011626 */
[----:B------:R-:W-:Y:S02]  /*3cb0*/  SEL R9, R8, R31, !P0 ;  /* 0x0000001f08097207 */ /* 0x000fe40004000000 */
[----:B------:R-:W-:Y:S01]  /*3cc0*/  @P2 SHF.R.U32.HI R11, RZ, R5, R34 ;  /* 0x00000005ff0b2219 */ /* 0x000fe20000011622 */
[C---:B------:R-:W-:Y:S01]  /*3cd0*/  IMAD R10, R40.reuse, R3, RZ ;  /* 0x00000003280a7224 */ /* 0x040fe200078e02ff */
[----:B------:R-:W-:Y:S01]  /*3ce0*/  SEL R3, R13, R36, !P5 ;  /* 0x000000240d037207 */ /* 0x000fe20006800000 */
[C---:B------:R-:W-:Y:S03]  /*3cf0*/  IMAD.HI.U32 R14, R9.reuse, R4, RZ ;  /* 0x00000004090e7227 */ /* 0x040fe600078e00ff */
[----:B------:R-:W-:Y:S01]  /*3d00*/  ISETP.GE.AND P0, PT, R9, R10, PT ;  /* 0x0000000a0900720c */ /* 0x000fe20003f06270 */
[C---:B------:R-:W-:Y:S01]  /*3d10*/  IMAD R12, R40.reuse, R11, RZ ;  /* 0x0000000b280c7224 */ /* 0x040fe200078e02ff */
[-C--:B------:R-:W-:Y:S04]  /*3d20*/  SHF.R.U32.HI R14, RZ, R5.reuse, R14 ;  /* 0x00000005ff0e7219 */ /* 0x080fe8000001160e */
[----:B------:R-:W-:Y:S02]  /*3d30*/  ISETP.GE.OR P0, PT, R3, R12, P0 ;  /* 0x0000000c0300720c */ /* 0x000fe40000706670 */
[----:B------:R-:W-:Y:S05]  /*3d40*/  SEL R15, R9, R14, !P2 ;  /* 0x0000000e090f7207 */ /* 0x000fea0005000000 */
[----:B------:R-:W-:Y:S04]  /*3d50*/  IMAD.MOV R14, RZ, RZ, -R15 ;  /* 0x000000ffff0e7224 */ /* 0x000fe800078e0a0f */
[----:B------:R-:W-:Y:S02]  /*3d60*/  IMAD R14, R40, R14, R9 ;  /* 0x0000000e280e7224 */ /* 0x000fe400078e0209 */
[C---:B------:R-:W-:Y:S05]  /*3d70*/  @!P0 IMAD.HI.U32 R10, R3.reuse, R4, RZ ;  /* 0x00000004030a8227 */ /* 0x040fea00078e00ff */
[----:B------:R-:W-:Y:S04]  /*3d80*/  @!P0 SHF.R.U32.HI R10, RZ, R5, R10 ;  /* 0x00000005ff0a8219 */ /* 0x000fe8000001160a */
[----:B------:R-:W-:Y:S01]  /*3d90*/  @!P0 SEL R0, R3, R10, !P2 ;  /* 0x0000000a03008207 */ /* 0x000fe20005000000 */
[----:B------:R-:W-:Y:S03]  /*3da0*/  IMAD.MOV R10, RZ, RZ, -R3 ;  /* 0x000000ffff0a7224 */ /* 0x000fe600078e0a03 */
[----:B------:R-:W-:Y:S01]  /*3db0*/  @!P0 IADD3 R15, PT, PT, R15, -R0, RZ ;  /* 0x800000000f0f8210 */ /* 0x000fe20007ffe0ff */
[----:B------:R-:W-:Y:S01]  /*3dc0*/  @!P0 IMAD R0, R11, R14, R0 ;  /* 0x0000000e0b008224 */ /* 0x000fe200078e0200 */
[----:B------:R-:W-:Y:S01]  /*3dd0*/  IADD3 R11, PT, PT, -R9, RZ, RZ ;  /* 0x000000ff090b7210 */ /* 0x000fe20007ffe1ff */
[----:B------:R-:W-:Y:S02]  /*3de0*/  IMAD R13, R2, R10, R13 ;  /* 0x0000000a020d7224 */ /* 0x000fe400078e020d */
[----:B------:R-:W-:Y:S02]  /*3df0*/  @!P0 IMAD R9, R15, R40, R3 ;  /* 0x000000280f098224 */ /* 0x000fe400078e0203 */
[----:B------:R-:W-:Y:S02]  /*3e00*/  @!P0 IMAD.MOV.U32 R3, RZ, RZ, R0 ;  /* 0x000000ffff038224 */ /* 0x000fe400078e0000 */
[----:B------:R-:W-:Y:S02]  /*3e10*/  IMAD R8, R6, R11, R8 ;  /* 0x0000000b06087224 */ /* 0x000fe400078e0208 */
[----:B------:R-:W-:Y:S02]  /*3e20*/  IMAD R13, R3, R2, R13 ;  /* 0x00000002030d7224 */ /* 0x000fe400078e020d */
[----:B------:R-:W-:Y:S02]  /*3e30*/  IMAD R8, R9, R6, R8 ;  /* 0x0000000609087224 */ /* 0x000fe400078e0208 */
.L_x_68:
[----:B------:R-:W-:Y:S05]  /*3e40*/  BRA.U UP1, `(.L_x_69) ;  /* 0x0000000101107547 */ /* 0x000fea000b800000 */
[----:B------:R-:W-:Y:S04]  /*3e50*/  MOV R0, UR13 ;  /* 0x0000000d00007c02 */ /* 0x000fe80008000f00 */
[----:B------:R-:W-:Y:S04]  /*3e60*/  SHF.L.U32 R3, R0, 0x1f, RZ ;  /* 0x0000001f00037819 */ /* 0x000fe800000006ff */
[----:B------:R-:W1:Y:S02]  /*3e70*/  SYNCS.PHASECHK.TRANS64.TRYWAIT P0, [UR6+0x48], R3 ;  /* 0x00004803ff0075a7 */ /* 0x000e640008001106 */
[----:B-1----:R-:W-:Y:S05]  /*3e80*/  @!P0 BRA `(.L_x_70) ;  /* 0x00000028003c8947 */ /* 0x002fea0003800000 */
.L_x_69:
[----:B------:R-:W-:Y:S05]  /*3e90*/  BRA.U !UP3, `(.L_x_71) ;  /* 0x000000010b347547 */ /* 0x000fea000b800000 */
[----:B------:R-:W-:Y:S01]  /*3ea0*/  UPLOP3.LUT UP0, UPT, UPT, UPT, UP2, 0x80, 0x8 ;  /* 0x000000000008789c */ /* 0x000fe20003f0f020 */
[----:B-1----:R-:W-:Y:S02]  /*3eb0*/  HFMA2 R0, -RZ, RZ, 0, 5.9604644775390625e-08 ;  /* 0x00000001ff007431 */ /* 0x002fe400000001ff */
[----:B------:R-:W-:Y:S03]  /*3ec0*/  IMAD.MOV.U32 R98, RZ, RZ, 0x1 ;  /* 0x00000001ff627424 */ /* 0x000fe600078e00ff */
[----:B------:R-:W-:Y:S05]  /*3ed0*/  PLOP3.LUT P0, PT, PT, PT, UP0, 0x80, 0x8 ;  /* 0x000000000008781c */ /* 0x000fea0003f0f008 */
[----:B------:R-:W1:Y:S01]  /*3ee0*/  @UP0 LDCU.64 UR8, c[0x0][0x888] ;  /* 0x00011100ff0807ac */ /* 0x000e620008000a00 */
[----:B------:R-:W-:Y:S07]  /*3ef0*/  @UP0 UIMAD UR7, UR36, UR4, URZ ;  /* 0x00000004240702a4 */ /* 0x000fee000f8e02ff */
[----:B------:R-:W-:Y:S01]  /*3f00*/  @!P0 PRMT R98, R0, 0x7610, R98 ;  /* 0x0000761000628816 */ /* 0x000fe20000000062 */
[----:B-1----:R-:W-:Y:S03]  /*3f10*/  @UP0 UIMAD.WIDE UR8, UR7, 0x4, UR8 ;  /* 0x00000004070808a5 */ /* 0x002fe6000f8e0208 */
[----:B------:R-:W1:Y:S03]  /*3f20*/  @!UP0 LDCU UR7, c[0x0][0x880] ;  /* 0x00011000ff0787ac */ /* 0x000e660008000800 */
[----:B------:R-:W-:Y:S01]  /*3f30*/  IMAD.U32 R10, RZ, RZ, UR8 ;  /* 0x00000008ff0a7e24 */ /* 0x000fe2000f8e00ff */
[----:B------:R-:W-:Y:S05]  /*3f40*/  MOV R11, UR9 ;  /* 0x00000009000b7c02 */ /* 0x000fea0008000f00 */
[----:B-----5:R3:W5:Y:S02]  /*3f50*/  @P0 LDG.E R48, desc[UR40][R10.64] ;  /* 0x000000280a300981 */ /* 0x020764000c1e1900 */
[----:B-1-3--:R-:W-:Y:S07]  /*3f60*/  @!P0 IMAD.U32 R48, RZ, RZ, UR7 ;  /* 0x00000007ff308e24 */ /* 0x00afee000f8e00ff */
.L_x_71:
[----:B-----5:R-:W-:Y:S01]  /*3f70*/  @!P4 ISETP.EQ.AND P5, PT, R48, RZ, PT ;  /* 0x000000ff3000c20c */ /* 0x020fe20003fa2270 */
[----:B------:R-:W-:Y:S01]  /*3f80*/  @!UPT UIADD3 URZ, UPT, UPT, URZ, URZ, URZ ;  /* 0x000000fffffff290 */ /* 0x000fe2000fffe0ff */
[----:B------:R-:W-:Y:S11]  /*3f90*/  @!P4 BRA `(.L_x_72) ;  /* 0x000000000014c947 */ /* 0x000ff60003800000 */
[----:B------:R-:W-:Y:S02]  /*3fa0*/  LOP3.LUT P0, RZ, R98, 0xff, RZ, 0xc0, !PT ;  /* 0x000000ff62ff7812 */ /* 0x000fe4000780c0ff */
[----:B------:R-:W-:Y:S04]  /*3fb0*/  PLOP3.LUT P5, PT, PT, PT, UP0, 0x80, 0x8 ;  /* 0x000000000008781c */ /* 0x000fe80003faf008 */
[----:B------:R-:W-:Y:S07]  /*3fc0*/  PLOP3.LUT P5, PT, P5, PT, PT, 0x8, 0x80 ;  /* 0x000000000080781c */ /* 0x000fee0002fae170 */
[----:B------:R-:W-:Y:S11]  /*3fd0*/  @P0 ISETP.EQ.AND P5, PT, R48, RZ, PT ;  /* 0x000000ff3000020c */ /* 0x000ff60003fa2270 */
[----:B------:R-:W-:Y:S02]  /*3fe0*/  @!UPT UIADD3 URZ, UPT, UPT, URZ, URZ, URZ ;  /* 0x000000fffffff290 */ /* 0x000fe4000fffe0ff */
.L_x_72:
[----:B------:R-:W3:Y:S01]  /*3ff0*/  SYNCS.PHASECHK.TRANS64.TRYWAIT P4, [UR6+0x38], R26 ;  /* 0x0000381aff0075a7 */ /* 0x000ee20008081106 */
[----:B------:R-:W-:Y:S01]  /*4000*/  @P3 SHF.R.U32.HI R27, RZ, 0x10, R21 ;  /* 0x00000010ff1b3819 */ /* 0x000fe20000011615 */
[----:B------:R-:W-:Y:S01]  /*4010*/  VIADD R29, R29, 0x1 ;  /* 0x000000011d1d7836 */ /* 0x000fe20000000000 */
[----:B------:R-:W5:Y:S08]  /*4020*/  LDC.64 R14, c[0x0][0xb10] ;  /* 0x0002c400ff0e7b82 */ /* 0x000f700000000a00 */
[----:B------:R-:W2:Y:S08]  /*4030*/  LDC.64 R10, c[0x0][0xb18] ;  /* 0x0002c600ff0a7b82 */ /* 0x000eb00000000a00 */
[----:B-1----:R-:W1:Y:S08]  /*4040*/  @!P1 LDC R0, c[0x0][0xb20] ;  /* 0x0002c800ff009b82 */ /* 0x002e700000000800 */
[----:B------:R-:W4:Y:S01]  /*4050*/  @!P1 LDC R3, c[0x0][0xb0c] ;  /* 0x0002c300ff039b82 */ /* 0x000f220000000800 */
[----:B-----5:R-:W-:Y:S05]  /*4060*/  @!P1 IMAD.HI.U32 R14, R13, R14, RZ ;  /* 0x0000000e0d0e9227 */ /* 0x020fea00078e00ff */
[----:B------:R-:W-:Y:S01]  /*4070*/  @!P1 SHF.R.U32.HI R14, RZ, R15, R14 ;  /* 0x0000000fff0e9219 */ /* 0x000fe2000001160e */
[----:B--2---:R-:W-:Y:S01]  /*4080*/  @!P1 IMAD.HI.U32 R11, R8, R11, RZ ;  /* 0x0000000b080b9227 */ /* 0x004fe200078e00ff */
[----:B------:R-:W-:Y:S04]  /*4090*/  @!P1 ISETP.NE.AND P0, PT, R10, 0x1, PT ;  /* 0x000000010a00980c */ /* 0x000fe80003f05270 */
[----:B-1----:R-:W-:Y:S02]  /*40a0*/  @!P1 SHF.R.U32.HI R9, RZ, R0, R11 ;  /* 0x00000000ff099219 */ /* 0x002fe4000001160b */
[----:B----4-:R-:W-:Y:S02]  /*40b0*/  @!P1 ISETP.NE.AND P2, PT, R3, 0x1, PT ;  /* 0x000000010300980c */ /* 0x010fe40003f45270 */
[----:B------:R-:W-:Y:S02]  /*40c0*/  @!P1 SEL R9, R8, R9, !P0 ;  /* 0x0000000908099207 */ /* 0x000fe40004000000 */
[----:B------:R-:W-:Y:S02]  /*40d0*/  ELECT P0, URZ, PT ;  /* 0x0000000000ff782f */ /* 0x000fe40003800000 */
[----:B------:R-:W-:Y:S05]  /*40e0*/  @!P1 SEL R14, R13, R14, !P2 ;  /* 0x0000000e0d0e9207 */ /* 0x000fea0005000000 */
[----:B------:R-:W-:Y:S02]  /*40f0*/  @!P1 IMAD.IADD R0, R9, 0x1, -R14 ;  /* 0x0000000109009824 */ /* 0x000fe400078e0a0e */
[----:B------:R-:W-:Y:S02]  /*4100*/  @!P1 IMAD.IADD R9, R14, 0x1, -R9 ;  /* 0x000000010e099824 */ /* 0x000fe400078e0a09 */
[----:B------:R-:W-:Y:S02]  /*4110*/  @!P1 IMAD R13, R0, R3, R13 ;  /* 0x00000003000d9224 */ /* 0x000fe400078e020d */
[----:B------:R-:W-:Y:S01]  /*4120*/  @!P1 IMAD R8, R9, R10, R8 ;  /* 0x0000000a09089224 */ /* 0x000fe200078e0208 */
[----:B---3--:R-:W-:Y:S06]  /*4130*/  @!P4 BRA `(.L_x_73) ;  /* 0x0000002400a8c947 */ /* 0x008fec0003800000 */
.L_x_122:
[----:B------:R-:W-:Y:S01]  /*4140*/  PLOP3.LUT P5, PT, P5, P0, PT, 0xf2, 0x2f ;  /* 0x00000000002f781c */ /* 0x000fe20002fa1e72 */
[----:B------:R-:W-:Y:S01]  /*4150*/  UMOV UR14, 0x0 ;  /* 0x00000000000e7882 */ /* 0x000fe20000000000 */
[----:B------:R-:W-:Y:S01]  /*4160*/  LOP3.LUT R30, R30, 0x1, RZ, 0x3c, !PT ;  /* 0x000000011e1e7812 */ /* 0x000fe200078e3cff */
[----:B------:R-:W-:Y:S01]  /*4170*/  UMOV UR15, 0x10000000 ;  /* 0x10000000000f7882 */ /* 0x000fe20000000000 */
[----:B------:R-:W-:Y:S01]  /*4180*/  UMOV UR12, UR36 ;  /* 0x00000024000c7c82 */ /* 0x000fe20008000000 */
[----:B------:R-:W-:Y:S08]  /*4190*/  @P3 R2UR UR36, R27 ;  /* 0x000000001b2432ca */ /* 0x000ff000000e0000 */
[----:B-1----:R-:W-:Y:S01]  /*41a0*/  @!P5 IADD3 R3, P0, PT, R32, 0x580, RZ ;  /* 0x000005802003d810 */ /* 0x002fe20007f1e0ff */
[----:B------:R-:W-:Y:S01]  /*41b0*/  @!P5 IMAD.SHL.U32 R97, R97, 0x40, RZ ;  /* 0x000000406161d824 */ /* 0x000fe200078e00ff */
[----:B------:R-:W-:Y:S01]  /*41c0*/  VOTEU.ALL UP1, P5 ;  /* 0x0000000000ff7886 */ /* 0x000fe20002820000 */
[----:B------:R-:W-:Y:S01]  /*41d0*/  @!P5 IMAD.SHL.U32 R99, R99, 0x40, RZ ;  /* 0x000000406363d824 */ /* 0x000fe200078e00ff */
[----:B------:R-:W-:Y:S01]  /*41e0*/  @!P5 R2UR UR8, R3 ;  /* 0x000000000308d2ca */ /* 0x000fe200000e0000 */
[----:B------:R-:W-:Y:S01]  /*41f0*/  @!P5 IMAD.X R0, RZ, RZ, R33, P0 ;  /* 0x000000ffff00d224 */ /* 0x000fe200000e0621 */
[----:B------:R-:W-:Y:S01]  /*4200*/  @!P5 R2UR UR10, R97 ;  /* 0x00000000610ad2ca */ /* 0x000fe200000e0000 */
[----:B------:R-:W-:Y:S01]  /*4210*/  @!UP1 UIADD3 UR9, UPT, UPT, UR6, 0x30, URZ ;  /* 0x0000003006099890 */ /* 0x000fe2000fffe0ff */
[----:B------:R-:W-:Y:S01]  /*4220*/  @!P5 R2UR UR11, R99 ;  /* 0x00000000630bd2ca */ /* 0x000fe200000e0000 */
[----:B------:R-:W-:Y:S01]  /*4230*/  IMAD.IADD R97, R8, 0x1, R81 ;  /* 0x0000000108617824 */ /* 0x000fe200078e0251 */
[----:B------:R-:W-:Y:S01]  /*4240*/  @!P5 R2UR UR7, R0 ;  /* 0x000000000007d2ca */ /* 0x000fe200000e0000 */
[----:B------:R-:W-:Y:S01]  /*4250*/  IMAD.IADD R99, R13, 0x1, R96 ;  /* 0x000000010d637824 */ /* 0x000fe200078e0260 */
[C---:B------:R-:W-:Y:S04]  /*4260*/  ISETP.NE.AND P0, PT, R29.reuse, 0x2, PT ;  /* 0x000000021d00780c */ /* 0x040fe80003f05270 */
[----:B------:R-:W-:Y:S01]  /*4270*/  SEL R3, RZ, 0x1, P0 ;  /* 0x00000001ff037807 */ /* 0x000fe20000000000 */
[----:B------:R-:W-:Y:S01]  /*4280*/  IMAD.U32 R10, RZ, RZ, UR8 ;  /* 0x00000008ff0a7e24 */ /* 0x000fe2000f8e00ff */
[----:B------:R-:W-:Y:S01]  /*4290*/  @!UP1 UIADD3 UR8, UPT, UPT, UR6, 0x200, URZ ;  /* 0x0000020006089890 */ /* 0x000fe2000fffe0ff */
[----:B------:R-:W-:Y:S01]  /*42a0*/  SEL R29, R29, RZ, P0 ;  /* 0x000000ff1d1d7207 */ /* 0x000fe20000000000 */
[----:B------:R-:W-:Y:S01]  /*42b0*/  VOTEU.ALL UP1, P5 ;  /* 0x0000000000ff7886 */ /* 0x000fe20002820000 */
[----:B------:R-:W-:Y:S02]  /*42c0*/  LOP3.LUT R28, R28, R3, RZ, 0x3c, !PT ;  /* 0x000000031c1c7212 */ /* 0x000fe400078e3cff */
[----:B------:R-:W-:Y:S01]  /*42d0*/  IMAD.U32 R11, RZ, RZ, UR7 ;  /* 0x00000007ff0b7e24 */ /* 0x000fe2000f8e00ff */
[----:B------:R-:W-:Y:S04]  /*42e0*/  @!P5 R2UR UR16, R10 ;  /* 0x000000000a10d2ca */ /* 0x000fe800000e0000 */
[----:B------:R-:W-:Y:S11]  /*42f0*/  @!P5 R2UR UR17, R11 ;  /* 0x000000000b11d2ca */ /* 0x000ff600000e0000 */
[----:B------:R-:W-:Y:S02]  /*4300*/  @!UPT UIADD3 URZ, UPT, UPT, URZ, URZ, URZ ;  /* 0x000000fffffff290 */ /* 0x000fe4000fffe0ff */
[----:B------:R3:W-:Y:S01]  /*4310*/  @!UP1 UTMALDG.3D [UR8], [UR16], desc[UR14] ;  /* 0x00000e08100095b4 */ /* 0x0007e20008011000 */
[----:B------:R3:W-:Y:S01]  /*4320*/  @!P5 SYNCS.ARRIVE.TRANS64.RED.A0TR RZ, [UR6+0x30], R25 ;  /* 0x00003019ffffd9a7 */ /* 0x0007e20008300406 */
[----:B------:R-:W-:Y:S01]  /*4330*/  UPLOP3.LUT UP1, UPT, UPT, UPT, UPT, 0x80, 0x8 ;  /* 0x000000000008789c */ /* 0x000fe20003f2f070 */
[----:B------:R-:W-:Y:S01]  /*4340*/  SYNCS.ARRIVE.TRANS64.RED.A1T0 RZ, [UR37], RZ ;  /* 0x000000ffffff79a7 */ /* 0x000fe20008100425 */
[----:B------:R-:W-:Y:S09]  /*4350*/  @P3 BRA `(.L_x_74) ;  /* 0xfffffff400b43947 */ /* 0x000ff2000383ffff */
[----:B------:R-:W-:Y:S07]  /*4360*/  MOV R0, UR6 ;  /* 0x0000000600007c02 */ /* 0x000fee0008000f00 */
.L_x_75:
[----:B-1----:R-:W-:-:S04]  /*4370*/  SHF.L.U32 R3, R30, 0x1f, RZ ;  /* 0x0000001f1e037819 */ /* 0x002fc800000006ff */
[----:B------:R1:W2:Y:S03]  /*4380*/  SYNCS.PHASECHK.TRANS64.TRYWAIT P0, [R0+URZ+0x38], R3 ;  /* 0x00003803000075a7 */ /* 0x0002a600080011ff */
[----:B--2---:R-:W-:Y:S05]  /*4390*/  @!P0 NANOSLEEP.SYNCS 0x989680 ;  /* 0x009896800000895d */ /* 0x004fea0003900000 */
[----:B------:R-:W2:Y:S02]  /*43a0*/  @!P0 SYNCS.PHASECHK.TRANS64 P0, [R0+URZ+0x38], R3 ;  /* 0x00003803000085a7 */ /* 0x000ea400080010ff */
[----:B--23--:R-:W-:Y:S05]  /*43b0*/  @P0 EXIT ;  /* 0x000000000000094d */ /* 0x00cfea0003800000 */
[----:B------:R-:W-:Y:S05]  /*43c0*/  BRA `(.L_x_75) ;  /* 0xfffffffc00e87947 */ /* 0x000fea000383ffff */
.L_x_66:
[----:B------:R-:W-:-:S06]  /*43d0*/  UISETP.GE.AND UP1, UPT, UR8, 0x4, UPT ;  /* 0x000000040800788c */ /* 0x000fcc000bf26270 */
[----:B------:R-:W-:-:S13]  /*43e0*/  PLOP3.LUT P0, PT, PT, PT, UP1, 0x80, 0x8 ;  /* 0x000000000008781c */ /* 0x000fda0003f0f018 */
[----:B------:R-:W-:Y:S05]  /*43f0*/  @!P0 EXIT ;  /* 0x000000000000894d */ /* 0x000fea0003800000 */
[----:B------:R-:W-:Y:S01]  /*4400*/  BAR.SYNC.DEFER_BLOCKING 0x6, 0xa0 ;  /* 0x0182800000007b1d */ /* 0x000fe20000010000 */
[C---:B------:R-:W-:Y:S02]  /*4410*/  IMAD.SHL.U32 R5, R103.reuse, 0x40, RZ ;  /* 0x0000004067057824 */ /* 0x040fe400078e00ff */
[----:B------:R-:W-:Y:S02]  /*4420*/  HFMA2 R113, -RZ, RZ, 0, 0 ;  /* 0x00000000ff717431 */ /* 0x000fe400000001ff */
[C---:B------:R-:W-:Y:S01]  /*4430*/  IMAD.SHL.U32 R0, R103.reuse, 0x20, RZ ;  /* 0x0000002067007824 */ /* 0x040fe200078e00ff */
[----:B------:R-:W-:Y:S01]  /*4440*/  CS2R R108, SRZ ;  /* 0x00000000006c7805 */ /* 0x000fe2000001ff00 */
[----:B------:R-:W-:Y:S01]  /*4450*/  IMAD.SHL.U32 R105, R103, 0x8, RZ ;  /* 0x0000000867697824 */ /* 0x000fe200078e00ff */
[----:B------:R-:W-:Y:S01]  /*4460*/  UMOV UR43, 0x400 ;  /* 0x00000400002b7882 */ /* 0x000fe20000000000 */
[----:B------:R-:W-:Y:S01]  /*4470*/  LOP3.LUT R2, R5, 0x180, RZ, 0xc0, !PT ;  /* 0x0000018005027812 */ /* 0x000fe200078ec0ff */
[----:B------:R-:W-:Y:S01]  /*4480*/  ULEA UR43, UR37, UR43, 0x18 ;  /* 0x0000002b252b7291 */ /* 0x000fe2000f8ec0ff */
[----:B------:R-:W1:Y:S01]  /*4490*/  LDC R101, c[0x0][0x370] ;  /* 0x0000dc00ff657b82 */ /* 0x000e620000000800 */
[----:B------:R-:W-:Y:S01]  /*44a0*/  LOP3.LUT R0, R0, 0xc00, RZ, 0xc0, !PT ;  /* 0x00000c0000007812 */ /* 0x000fe200078ec0ff */
[C---:B------:R-:W-:Y:S01]  /*44b0*/  IMAD.U32 R46, R103.reuse, 0x10000, RZ ;  /* 0x00010000672e7824 */ /* 0x040fe200078e00ff */
[----:B------:R-:W-:Y:S01]  /*44c0*/  LOP3.LUT R105, R2, 0x30, R105, 0xf8, !PT ;  /* 0x0000003002697812 */ /* 0x000fe200078ef869 */
[C---:B------:R-:W-:Y:S01]  /*44d0*/  IMAD.SHL.U32 R2, R103.reuse, 0x2, RZ ;  /* 0x0000000267027824 */ /* 0x040fe200078e00ff */
[--C-:B------:R-:W-:Y:S01]  /*44e0*/  LOP3.LUT R0, R0, 0x40, R5.reuse, 0xf8, !PT ;  /* 0x0000004000007812 */ /* 0x100fe200078ef805 */
[----:B------:R-:W-:Y:S01]  /*44f0*/  IMAD.SHL.U32 R104, R103, 0x10, RZ ;  /* 0x0000001067687824 */ /* 0x000fe200078e00ff */
[----:B------:R-:W-:Y:S01]  /*4500*/  UIADD3 UR4, UPT, UPT, UR43, 0x1200, URZ ;  /* 0x000012002b047890 */ /* 0x000fe2000fffe0ff */
[----:B------:R-:W2:Y:S01]  /*4510*/  LDC R42, c[0x0][0xb0c] ;  /* 0x0002c300ff2a7b82 */ /* 0x000ea20000000800 */
[----:B------:R-:W-:Y:S01]  /*4520*/  LOP3.LUT R105, R105, 0x20, R2, 0x78, !PT ;  /* 0x0000002069697812 */ /* 0x000fe200078e7802 */
[----:B------:R-:W-:Y:S01]  /*4530*/  IMAD.MOV.U32 R44, RZ, RZ, RZ ;  /* 0x000000ffff2c7224 */ /* 0x000fe200078e00ff */
[----:B------:R-:W-:Y:S01]  /*4540*/  LOP3.LUT R0, R0, 0x200, R5, 0xf8, !PT ;  /* 0x0000020000007812 */ /* 0x000fe200078ef805 */
[----:B------:R-:W-:Y:S01]  /*4550*/  IMAD.MOV.U32 R110, RZ, RZ, RZ ;  /* 0x000000ffff6e7224 */ /* 0x000fe200078e00ff */
[----:B------:R-:W-:Y:S01]  /*4560*/  LOP3.LUT R46, R46, 0x600000, RZ, 0xc0, !PT ;  /* 0x006000002e2e7812 */ /* 0x000fe200078ec0ff */
[----:B------:R-:W-:Y:S01]  /*4570*/  IMAD.U32 R111, RZ, RZ, UR4 ;  /* 0x00000004ff6f7e24 */ /* 0x000fe2000f8e00ff */
[----:B------:R-:W4:Y:S01]  /*4580*/  LDS R3, [UR43+0x100] ;  /* 0x0001002bff037984 */ /* 0x000f220008000800 */
[----:B------:R-:W1:Y:S01]  /*4590*/  LDC R100, c[0x0][0xb20] ;  /* 0x0002c800ff647b82 */ /* 0x000e620000000800 */
[----:B------:R-:W-:Y:S01]  /*45a0*/  LOP3.LUT R105, R0, R105, RZ, 0xfc, !PT ;  /* 0x0000006900697212 */ /* 0x000fe200078efcff */
[----:B------:R-:W1:Y:S01]  /*45b0*/  LDCU.64 UR46, c[0x0][0x348] ;  /* 0x00006900ff2e77ac */ /* 0x000e620008000a00 */
[----:B------:R-:W-:-:S02]  /*45c0*/  LOP3.LUT R104, R104, 0x20, RZ, 0xc0, !PT ;  /* 0x0000002068687812 */ /* 0x000fc400078ec0ff */
[----:B------:R-:W-:Y:S01]  /*45d0*/  IADD3 R5, PT, PT, R105, UR43, RZ ;  /* 0x0000002b69057c10 */ /* 0x000fe2000fffe0ff */
[----:B------:R-:W1:Y:S02]  /*45e0*/  LDCU.64 UR38, c[0x0][0x888] ;  /* 0x00011100ff2677ac */ /* 0x000e640008000a00 */
[----:B------:R-:W1:Y:S01]  /*45f0*/  LDC R41, c[0x0][0xb30] ;  /* 0x0002cc00ff297b82 */ /* 0x000e620000000800 */
[----:B------:R-:W-:Y:S01]  /*4600*/  IADD3 R104, PT, PT, -R104, 0x200, R5 ;  /* 0x0000020068687810 */ /* 0x000fe20007ffe105 */
[----:B------:R-:W-:-:S06]  /*4610*/  UIADD3 UR42, UPT, UPT, UR43, 0x200, URZ ;  /* 0x000002002b2a7890 */ /* 0x000fcc000fffe0ff */
[----:B------:R-:W1:Y:S08]  /*4620*/  LDC.64 R90, c[0x0][0xb10] ;  /* 0x0002c400ff5a7b82 */ /* 0x000e700000000a00 */
[----:B------:R-:W1:Y:S08]  /*4630*/  LDC.64 R38, c[0x0][0xb18] ;  /* 0x0002c600ff267b82 */ /* 0x000e700000000a00 */
[----:B------:R-:W1:Y:S01]  /*4640*/  LDC.64 R86, c[0x0][0x888] ;  /* 0x00022200ff567b82 */ /* 0x000e620000000a00 */
[----:B----4-:R-:W-:-:S07]  /*4650*/  IMAD.IADD R46, R3, 0x1, R46 ;  /* 0x00000001032e7824 */ /* 0x010fce00078e022e */
[----:B------:R-:W4:Y:S08]  /*4660*/  LDC.64 R36, c[0x0][0xb28] ;  /* 0x0002ca00ff247b82 */ /* 0x000f300000000a00 */
[----:B------:R-:W1:Y:S08]  /*4670*/  LDC.64 R88, c[0x0][0x890] ;  /* 0x00022400ff587b82 */ /* 0x000e700000000a00 */
[----:B------:R-:W1:Y:S08]  /*4680*/  LDC.64 R84, c[0x0][0x8b0] ;  /* 0x00022c00ff547b82 */ /* 0x000e700000000a00 */
[----:B------:R-:W1:Y:S08]  /*4690*/  LDC.64 R82, c[0x0][0x8a8] ;  /* 0x00022a00ff527b82 */ /* 0x000e700000000a00 */
[----:B--2---:R-:W1:Y:S02]  /*46a0*/  LDC R102, c[0x0][0x374] ;  /* 0x0000dd00ff667b82 */ /* 0x004e640000000800 */
.L_x_93:
[----:B------:R-:W-:Y:S02]  /*46b0*/  LEA R0, R113, UR43, 0x3 ;  /* 0x0000002b71007c11 */ /* 0x000fe4000f8e18ff */
[----:B------:R-:W-:Y:S02]  /*46c0*/  SHF.L.U32 R3, R109, 0x1f, RZ ;  /* 0x0000001f6d037819 */ /* 0x000fe400000006ff */
[----:B------:R-:W-:Y:S02]  /*46d0*/  LEA R16, R113, UR43, 0x4 ;  /* 0x0000002b71107c11 */ /* 0x000fe4000f8e20ff */
[----:B--2---:R-:W2:Y:S02]  /*46e0*/  SYNCS.PHASECHK.TRANS64.TRYWAIT P0, [R0+URZ+0x50], R3 ;  /* 0x00005003000075a7 */ /* 0x004ea400080011ff */
[----:B-12---:R-:W-:Y:S05]  /*46f0*/  @!P0 BRA `(.L_x_76) ;  /* 0x0000002000508947 */ /* 0x006fea0003800000 */
.L_x_123:
[----:B------:R-:W4:Y:S01]  /*4700*/  LDC.64 R12, c[0x0][0xb10] ;  /* 0x0002c400ff0c7b82 */ /* 0x000f220000000a00 */
[----:B------:R-:W4:Y:S01]  /*4710*/  LDS.128 R16, [R16+0xe0] ;  /* 0x0000e00010107984 */ /* 0x000f220000000c00 */
[----:B-1----:R-:W-:Y:S01]  /*4720*/  ISETP.NE.AND P1, PT, R41, 0x1, PT ;  /* 0x000000012900780c */ /* 0x002fe20003f25270 */
[----:B--2---:R-:W-:Y:S01]  /*4730*/  VIADD R0, R0, 0x60 ;  /* 0x0000006000007836 */ /* 0x004fe20000000000 */
[----:B---3--:R-:W-:Y:S04]  /*4740*/  ISETP.GE.AND P0, PT, R40, 0x1, PT ;  /* 0x000000012800780c */ /* 0x008fe80003f06270 */
[----:B------:R-:W1:Y:S01]  /*4750*/  LDC.64 R10, c[0x0][0xb18] ;  /* 0x0002c600ff0a7b82 */ /* 0x000e620000000a00 */
[----:B------:R-:W-:Y:S01]  /*4760*/  PRMT R0, RZ, 0x654, R0 ;  /* 0x00000654ff007816 */ /* 0x000fe20000000000 */
[----:B------:R-:W-:Y:S01]  /*4770*/  @!PT LDS RZ, [RZ] ;  /* 0x00000000fffff984 */ /* 0x000fe20000000800 */
[----:B------:R-:W-:Y:S01]  /*4780*/  @!PT LDS RZ, [RZ] ;  /* 0x00000000fffff984 */ /* 0x000fe20000000800 */
[----:B------:R-:W-:Y:S01]  /*4790*/  @!PT LDS RZ, [RZ] ;  /* 0x00000000fffff984 */ /* 0x000fe20000000800 */
[----:B------:R-:W-:Y:S01]  /*47a0*/  @!PT LDS RZ, [RZ] ;  /* 0x00000000fffff984 */ /* 0x000fe20000000800 */
[----:B------:R2:W-:Y:S06]  /*47b0*/  MEMBAR.ALL.CTA ;  /* 0x0000000000007992 */ /* 0x0005ec0000008000 */
[----:B--2---:R-:W2:Y:S01]  /*47c0*/  FENCE.VIEW.ASYNC.S ;  /* 0x00000000000073c6 */ /* 0x004ea20000000000 */
[----:B------:R-:W3:Y:S08]  /*47d0*/  @!P1 LDC R14, c[0x0][0xb20] ;  /* 0x0002c800ff0e9b82 */ /* 0x000ef00000000800 */
[----:B------:R-:W1:Y:S01]  /*47e0*/  @!P1 LDC R9, c[0x0][0xb0c] ;  /* 0x0002c300ff099b82 */ /* 0x000e620000000800 */
[----:B--2---:R2:W-:Y:S01]  /*47f0*/  SYNCS.ARRIVE.TRANS64.RED.A1T0 RZ, [R0+URZ], RZ ;  /* 0x000000ff00ff79a7 */ /* 0x0045e200081004ff */
[----:B----4-:R-:W-:Y:S04]  /*4800*/  LOP3.LUT P4, RZ, R18, 0x1, RZ, 0xc0, !PT ;  /* 0x0000000112ff7812 */ /* 0x010fe8000788c0ff */
[----:B------:R-:W-:Y:S09]  /*4810*/  P2R R112, PR, RZ, 0x10 ;  /* 0x00000010ff707803 */ /* 0x000ff20000000000 */
[----:B------:R-:W-:Y:S02]  /*4820*/  @P4 MOV R45, R16 ;  /* 0x00000010002d4202 */ /* 0x000fe40000000f00 */
[----:B------:R-:W-:Y:S01]  /*4830*/  @P4 LOP3.LUT R43, R17, 0xffff, RZ, 0xc0, !PT ;  /* 0x0000ffff112b4812 */ /* 0x000fe200078ec0ff */
[----:B--2---:R-:W-:Y:S06]  /*4840*/  @!P0 BRA `(.L_x_77) ;  /* 0x0000000000a48947 */ /* 0x004fec0003800000 */
[----:B------:R-:W-:Y:S01]  /*4850*/  IMAD.HI.U32 R21, R102, R39, RZ ;  /* 0x0000002766157227 */ /* 0x000fe200078e00ff */
[----:B------:R-:W-:Y:S02]  /*4860*/  ISETP.NE.AND P0, PT, R38, 0x1, PT ;  /* 0x000000012600780c */ /* 0x000fe40003f05270 */
[----:B------:R-:W-:Y:S01]  /*4870*/  ISETP.NE.AND P2, PT, R40, 0x1, PT ;  /* 0x000000012800780c */ /* 0x000fe20003f45270 */
[----:B------:R-:W-:Y:S01]  /*4880*/  IMAD.HI.U32 R20, R101, R90, RZ ;  /* 0x0000005a65147227 */ /* 0x000fe200078e00ff */
[----:B------:R-:W-:Y:S02]  /*4890*/  SHF.R.U32.HI R21, RZ, R100, R21 ;  /* 0x00000064ff157219 */ /* 0x000fe40000011615 */
[----:B------:R-:W-:Y:S01]  /*48a0*/  ISETP.NE.AND P3, PT, R42, 0x1, PT ;  /* 0x000000012a00780c */ /* 0x000fe20003f65270 */
[----:B------:R-:W-:Y:S01]  /*48b0*/  IMAD.HI.U32 R24, R45, R90, RZ ;  /* 0x0000005a2d187227 */ /* 0x000fe200078e00ff */
[----:B------:R-:W-:Y:S02]  /*48c0*/  SHF.R.U32.HI R20, RZ, R91, R20 ;  /* 0x0000005bff147219 */ /* 0x000fe40000011614 */
[----:B------:R-:W-:Y:S01]  /*48d0*/  SEL R3, R102, R21, !P0 ;  /* 0x0000001566037207 */ /* 0x000fe20004000000 */
[----:B------:R-:W-:Y:S01]  /*48e0*/  IMAD.HI.U32 R21, R43, R39, RZ ;  /* 0x000000272b157227 */ /* 0x000fe200078e00ff */
[----:B------:R-:W-:Y:S02]  /*48f0*/  SEL R7, R101, R20, !P3 ;  /* 0x0000001465077207 */ /* 0x000fe40005800000 */
[----:B------:R-:W-:Y:S01]  /*4900*/  SHF.R.U32.HI R24, RZ, R91, R24 ;  /* 0x0000005bff187219 */ /* 0x000fe20000011618 */
[-C--:B------:R-:W-:Y:S04]  /*4910*/  IMAD.HI.U32 R20, R3, R36.reuse, RZ ;  /* 0x0000002403147227 */ /* 0x080fe800078e00ff */
[----:B------:R-:W-:Y:S01]  /*4920*/  IMAD.HI.U32 R22, R7, R36, RZ ;  /* 0x0000002407167227 */ /* 0x000fe200078e00ff */
[-C--:B------:R-:W-:Y:S02]  /*4930*/  @P2 SHF.R.U32.HI R3, RZ, R37.reuse, R20 ;  /* 0x00000025ff032219 */ /* 0x080fe40000011614 */
[----:B------:R-:W-:Y:S02]  /*4940*/  SHF.R.U32.HI R20, RZ, R100, R21 ;  /* 0x00000064ff147219 */ /* 0x000fe40000011615 */
[----:B------:R-:W-:Y:S01]  /*4950*/  @P2 SHF.R.U32.HI R7, RZ, R37, R22 ;  /* 0x00000025ff072219 */ /* 0x000fe20000011616 */
[C---:B------:R-:W-:Y:S01]  /*4960*/  IMAD R2, R40.reuse, R3, RZ ;  /* 0x0000000328027224 */ /* 0x040fe200078e02ff */
[----:B------:R-:W-:Y:S02]  /*4970*/  SEL R5, R43, R20, !P0 ;  /* 0x000000142b057207 */ /* 0x000fe40004000000 */
[----:B------:R-:W-:Y:S01]  /*4980*/  SEL R3, R45, R24, !P3 ;  /* 0x000000182d037207 */ /* 0x000fe20005800000 */
[----:B------:R-:W-:Y:S01]  /*4990*/  IMAD R4, R40, R7, RZ ;  /* 0x0000000728047224 */ /* 0x000fe200078e02ff */
[C---:B------:R-:W-:Y:S01]  /*49a0*/  ISETP.GE.AND P0, PT, R5.reuse, R2, PT ;  /* 0x000000020500720c */ /* 0x040fe20003f06270 */
[----:B------:R-:W-:Y:S03]  /*49b0*/  IMAD.HI.U32 R6, R5, R36, RZ ;  /* 0x0000002405067227 */ /* 0x000fe600078e00ff */
[----:B------:R-:W-:Y:S01]  /*49c0*/  ISETP.GE.OR P0, PT, R3, R4, P0 ;  /* 0x000000040300720c */ /* 0x000fe20000706670 */
[----:B------:R-:W-:Y:S01]  /*49d0*/  IMAD.MOV R4, RZ, RZ, -R3 ;  /* 0x000000ffff047224 */ /* 0x000fe200078e0a03 */
[-C--:B------:R-:W-:Y:S03]  /*49e0*/  SHF.R.U32.HI R6, RZ, R37.reuse, R6 ;  /* 0x00000025ff067219 */ /* 0x080fe60000011606 */
[----:B------:R-:W-:Y:S01]  /*49f0*/  IMAD R45, R42, R4, R45 ;  /* 0x000000042a2d7224 */ /* 0x000fe200078e022d */
[----:B------:R-:W-:Y:S05]  /*4a00*/  SEL R15, R5, R6, !P2 ;  /* 0x00000006050f7207 */ /* 0x000fea0005000000 */
[----:B------:R-:W-:Y:S02]  /*4a10*/  IMAD.MOV R6, RZ, RZ, -R15 ;  /* 0x000000ffff067224 */ /* 0x000fe400078e0a0f */
[C---:B------:R-:W-:Y:S04]  /*4a20*/  @!P0 IMAD.HI.U32 R2, R3.reuse, R36, RZ ;  /* 0x0000002403028227 */ /* 0x040fe800078e00ff */
[----:B------:R-:W-:Y:S01]  /*4a30*/  IMAD R6, R40, R6, R5 ;  /* 0x0000000628067224 */ /* 0x000fe200078e0205 */
[----:B------:R-:W-:Y:S04]  /*4a40*/  @!P0 SHF.R.U32.HI R2, RZ, R37, R2 ;  /* 0x00000025ff028219 */ /* 0x000fe80000011602 */
[----:B------:R-:W-:Y:S02]  /*4a50*/  @!P0 SEL R0, R3, R2, !P2 ;  /* 0x0000000203008207 */ /* 0x000fe40005000000 */
[----:B------:R-:W-:Y:S02]  /*4a60*/  IADD3 R2, PT, PT, -R5, RZ, RZ ;  /* 0x000000ff05027210 */ /* 0x000fe40007ffe1ff */
[----:B------:R-:W-:Y:S01]  /*4a70*/  @!P0 IADD3 R8, PT, PT, R15, -R0, RZ ;  /* 0x800000000f088210 */ /* 0x000fe20007ffe0ff */
[----:B------:R-:W-:Y:S02]  /*4a80*/  @!P0 IMAD R0, R7, R6, R0 ;  /* 0x0000000607008224 */ /* 0x000fe400078e0200 */
[----:B------:R-:W-:Y:S02]  /*4a90*/  IMAD R43, R38, R2, R43 ;  /* 0x00000002262b7224 */ /* 0x000fe400078e022b */
[----:B------:R-:W-:Y:S02]  /*4aa0*/  @!P0 IMAD R5, R8, R40, R3 ;  /* 0x0000002808058224 */ /* 0x000fe400078e0203 */
[----:B------:R-:W-:Y:S04]  /*4ab0*/  @!P0 IMAD.MOV.U32 R3, RZ, RZ, R0 ;  /* 0x000000ffff038224 */ /* 0x000fe800078e0000 */
[----:B------:R-:W-:Y:S02]  /*4ac0*/  IMAD R45, R3, R42, R45 ;  /* 0x0000002a032d7224 */ /* 0x000fe400078e022d */
[----:B------:R-:W-:Y:S07]  /*4ad0*/  IMAD R43, R5, R38, R43 ;  /* 0x00000026052b7224 */ /* 0x000fee00078e022b */
.L_x_77:
[----:B------:R-:W-:Y:S01]  /*4ae0*/  @!P1 IMAD.HI.U32 R0, R45, R12, RZ ;  /* 0x0000000c2d009227 */ /* 0x000fe200078e00ff */
[----:B-1----:R-:W-:Y:S01]  /*4af0*/  @!P1 ISETP.NE.AND P0, PT, R10, 0x1, PT ;  /* 0x000000010a00980c */ /* 0x002fe20003f05270 */
[----:B------:R-:W-:Y:S01]  /*4b00*/  ULOP3.LUT UP0, URZ, UR42, 0x1b0, URZ, 0xc0, !UPT ;  /* 0x000001b02aff7892 */ /* 0x000fe2000f80c0ff */
[----:B------:R-:W-:Y:S01]  /*4b10*/  @!P1 ISETP.NE.AND P2, PT, R9, 0x1, PT ;  /* 0x000000010900980c */ /* 0x000fe20003f45270 */
[----:B------:R-:W-:Y:S01]  /*4b20*/  @!P1 IMAD.HI.U32 R3, R43, R11, RZ ;  /* 0x0000000b2b039227 */ /* 0x000fe200078e00ff */
[----:B------:R-:W-:Y:S02]  /*4b30*/  @!P1 SHF.R.U32.HI R0, RZ, R13, R0 ;  /* 0x0000000dff009219 */ /* 0x000fe40000011600 */
[----:B------:R-:W-:Y:S01]  /*4b40*/  @P4 SHF.R.U32.HI R107, RZ, 0x10, R17 ;  /* 0x00000010ff6b4819 */ /* 0x000fe20000011611 */
[----:B------:R-:W-:Y:S01]  /*4b50*/  VIADD R113, R113, 0x1 ;  /* 0x0000000171717836 */ /* 0x000fe20000000000 */
[----:B---3--:R-:W-:Y:S02]  /*4b60*/  @!P1 SHF.R.U32.HI R2, RZ, R14, R3 ;  /* 0x0000000eff029219 */ /* 0x008fe40000011603 */
[----:B------:R-:W-:Y:S02]  /*4b70*/  @!P1 SEL R3, R45, R0, !P2 ;  /* 0x000000002d039207 */ /* 0x000fe40005000000 */
[----:B------:R-:W-:Y:S05]  /*4b80*/  @!P1 SEL R2, R43, R2, !P0 ;  /* 0x000000022b029207 */ /* 0x000fea0004000000 */
[----:B------:R-:W-:Y:S02]  /*4b90*/  @!P1 IMAD.IADD R0, R2, 0x1, -R3 ;  /* 0x0000000102009824 */ /* 0x000fe400078e0a03 */
[----:B------:R-:W-:Y:S02]  /*4ba0*/  @!P1 IMAD.IADD R2, R3, 0x1, -R2 ;  /* 0x0000000103029824 */ /* 0x000fe400078e0a02 */
[----:B------:R-:W-:Y:S02]  /*4bb0*/  @!P1 IMAD R45, R0, R9, R45 ;  /* 0x00000009002d9224 */ /* 0x000fe400078e022d */
[----:B------:R-:W-:Y:S01]  /*4bc0*/  @!P1 IMAD R43, R2, R10, R43 ;  /* 0x0000000a022b9224 */ /* 0x000fe200078e022b */
[----:B------:R-:W-:Y:S06]  /*4bd0*/  BRA.U !UP0, `(.L_x_78) ;  /* 0x0000000108407547 */ /* 0x000fec000b800000 */
[----:B------:R-:W1:Y:S01]  /*4be0*/  LDCU.64 UR8, c[0x4][0x80] ;  /* 0x01001000ff0877ac */ /* 0x000e620008000a00 */
[----:B------:R-:W-:Y:S01]  /*4bf0*/  MOV R3, 0x0 ;  /* 0x0000000000037802 */ /* 0x000fe20000000f00 */
[----:B------:R-:W-:Y:S02]  /*4c00*/  HFMA2 R12, -RZ, RZ, 0, 5.9604644775390625e-08 ;  /* 0x00000001ff0c7431 */ /* 0x000fe400000001ff */
[----:B------:R-:W-:Y:S02]  /*4c10*/  IMAD.MOV.U32 R8, RZ, RZ, 0x70 ;  /* 0x00000070ff087424 */ /* 0x000fe400078e00ff */
[----:B------:R-:W-:Y:S01]  /*4c20*/  IMAD.MOV.U32 R13, RZ, RZ, RZ ;  /* 0x000000ffff0d7224 */ /* 0x000fe200078e00ff */
[----:B------:R-:W2:Y:S01]  /*4c30*/  LDCU.64 UR6, c[0x4][0x88] ;  /* 0x01001100ff0677ac */ /* 0x000ea20008000a00 */
[----:B------:R-:W3:Y:S01]  /*4c40*/  LDC.64 R2, c[0x4][R3] ;  /* 0x0100000003027b82 */ /* 0x000ee20000000a00 */
[----:B------:R-:W4:Y:S01]  /*4c50*/  LDCU.64 UR4, c[0x4][0x8] ;  /* 0x01000100ff0477ac */ /* 0x000f220008000a00 */
[----:B-1----:R-:W-:Y:S01]  /*4c60*/  MOV R5, UR9 ;  /* 0x0000000900057c02 */ /* 0x002fe20008000f00 */
[----:B------:R-:W-:Y:S01]  /*4c70*/  IMAD.U32 R4, RZ, RZ, UR8 ;  /* 0x00000008ff047e24 */ /* 0x000fe2000f8e00ff */
[----:B--2---:R-:W-:Y:S01]  /*4c80*/  MOV R7, UR7 ;  /* 0x0000000700077c02 */ /* 0x004fe20008000f00 */
[----:B------:R-:W-:Y:S01]  /*4c90*/  IMAD.U32 R6, RZ, RZ, UR6 ;  /* 0x00000006ff067e24 */ /* 0x000fe2000f8e00ff */
[----:B----4-:R-:W-:Y:S01]  /*4ca0*/  MOV R11, UR5 ;  /* 0x00000005000b7c02 */ /* 0x010fe20008000f00 */
[----:B------:R-:W-:Y:S02]  /*4cb0*/  IMAD.U32 R10, RZ, RZ, UR4 ;  /* 0x00000004ff0a7e24 */ /* 0x000fe4000f8e00ff */
[----:B------:R-:W-:Y:S07]  /*4cc0*/  LEPC R20, `(.L_x_78) ;  /* 0x000000001014794e */ /* 0x000fee0000000000 */
[----:B---3-5:R-:W-:Y:S05]  /*4cd0*/  CALL.ABS.NOINC R2 ;  /* 0x0000000002007343 */ /* 0x028fea0003c00000 */
.L_x_78:
[----:B------:R-:W-:Y:S01]  /*4ce0*/  LOP3.LUT P0, RZ, R111, 0x1b0, RZ, 0xc0, !PT ;  /* 0x000001b06fff7812 */ /* 0x000fe2000780c0ff */
[----:B------:R-:W-:Y:S11]  /*4cf0*/  BSSY.RECONVERGENT B6, `(.L_x_79) ;  /* 0x0000013000067945 */ /* 0x000ff60003800200 */
[----:B------:R-:W-:Y:S01]  /*4d00*/  @!UPT UIADD3 URZ, UPT, UPT, URZ, URZ, URZ ;  /* 0x000000fffffff290 */ /* 0x000fe2000fffe0ff */
[----:B------:R-:W-:Y:S05]  /*4d10*/  @!P0 BRA `(.L_x_80) ;  /* 0x0000000000408947 */ /* 0x000fea0003800000 */
        /* <DEDUP_REMOVED lines=16> */
.L_x_80:
[----:B------:R-:W-:Y:S05]  /*4e20*/  BSYNC.RECONVERGENT B6 ;  /* 0x0000000000067941 */ /* 0x000fea0003800200 */
.L_x_79:
[----:B------:R-:W-:Y:S01]  /*4e30*/  ISETP.NE.U32.AND P3, PT, R88, RZ, PT ;  /* 0x000000ff5800720c */ /* 0x000fe20003f65070 */
[----:B------:R-:W-:Y:S01]  /*4e40*/  UISETP.NE.AND UP1, UPT, UR44, URZ, UPT ;  /* 0x000000ff2c00728c */ /* 0x000fe2000bf25270 */
[----:B------:R-:W-:Y:S02]  /*4e50*/  ISETP.NE.U32.AND P4, PT, R84, RZ, PT ;  /* 0x000000ff5400720c */ /* 0x000fe40003f85070 */
[----:B------:R-:W-:Y:S02]  /*4e60*/  ISETP.NE.AND.EX P3, PT, R89, RZ, PT, P3 ;  /* 0x000000ff5900720c */ /* 0x000fe40003f65330 */
[----:B------:R-:W-:Y:S02]  /*4e70*/  PLOP3.LUT P1, PT, PT, PT, PT, 0x8, 0x80 ;  /* 0x000000000080781c */ /* 0x000fe40003f2e170 */
[----:B------:R-:W-:Y:S02]  /*4e80*/  PLOP3.LUT P0, PT, PT, PT, UP1, 0x80, 0x8 ;  /* 0x000000000008781c */ /* 0x000fe40003f0f018 */
[----:B------:R-:W-:Y:S02]  /*4e90*/  ISETP.NE.AND.EX P4, PT, R85, RZ, PT, P4 ;  /* 0x000000ff5500720c */ /* 0x000fe40003f85340 */
[----:B------:R-:W1:Y:S09]  /*4ea0*/  @UP1 LDCU.64 UR4, c[0x0][0x888] ;  /* 0x00011100ff0417ac */ /* 0x000e720008000a00 */
[----:B------:R-:W-:Y:S01]  /*4eb0*/  @P0 PLOP3.LUT P1, PT, P3, PT, PT, 0x80, 0x8 ;  /* 0x000000000008081c */ /* 0x000fe20001f2f070 */
[----:B-1----:R-:W-:Y:S04]  /*4ec0*/  @UP1 UISETP.NE.U32.AND UP0, UPT, UR4, URZ, UPT ;  /* 0x000000ff0400128c */ /* 0x002fe8000bf05070 */
[----:B------:R-:W-:Y:S04]  /*4ed0*/  @UP1 UISETP.NE.AND.EX UP0, UPT, UR5, URZ, UPT, UP0 ;  /* 0x000000ff0500128c */ /* 0x000fe8000bf05300 */
[----:B------:R-:W-:Y:S01]  /*4ee0*/  @UP1 USEL UR4, URZ, 0xffffffff, UP0 ;  /* 0xffffffffff041887 */ /* 0x000fe20008000000 */
[----:B------:R-:W-:Y:S11]  /*4ef0*/  @!P3 BRA `(.L_x_81) ;  /* 0x00000000002cb947 */ /* 0x000ff60003800000 */
[----:B------:R-:W-:Y:S01]  /*4f00*/  ISETP.NE.U32.AND P2, PT, R86, RZ, PT ;  /* 0x000000ff5600720c */ /* 0x000fe20003f45070 */
[----:B------:R-:W-:Y:S03]  /*4f10*/  IMAD.MOV.U32 R98, RZ, RZ, 0x1 ;  /* 0x00000001ff627424 */ /* 0x000fe600078e00ff */
[----:B------:R-:W-:Y:S11]  /*4f20*/  ISETP.NE.AND.EX P2, PT, R87, RZ, PT, P2 ;  /* 0x000000ff5700720c */ /* 0x000ff60003f45320 */
[----:B------:R-:W-:Y:S02]  /*4f30*/  @!UPT UIADD3 URZ, UPT, UPT, URZ, URZ, URZ ;  /* 0x000000fffffff290 */ /* 0x000fe4000fffe0ff */
[----:B------:R-:W1:Y:S01]  /*4f40*/  @P2 LDC.64 R2, c[0x0][0x888] ;  /* 0x00022200ff022b82 */ /* 0x000e620000000a00 */
[----:B------:R-:W-:Y:S04]  /*4f50*/  @P2 IMAD R0, R88, UR36, RZ ;  /* 0x0000002458002c24 */ /* 0x000fe8000f8e02ff */
[----:B-1----:R-:W-:Y:S04]  /*4f60*/  @P2 IMAD.WIDE R2, R0, 0x4, R2 ;  /* 0x0000000400022825 */ /* 0x002fe800078e0202 */
[----:B------:R-:W-:Y:S01]  /*4f70*/  HFMA2 R0, -RZ, RZ, 0, 5.9604644775390625e-08 ;  /* 0x00000001ff007431 */ /* 0x000fe200000001ff */
[----:B-----5:R1:W5:Y:S04]  /*4f80*/  @P2 LDG.E R48, desc[UR40][R2.64] ;  /* 0x0000002802302981 */ /* 0x020368000c1e1900 */
[----:B------:R-:W-:Y:S01]  /*4f90*/  @!P2 PRMT R98, R0, 0x7610, R98 ;  /* 0x000076100062a816 */ /* 0x000fe20000000062 */
[----:B-1----:R-:W2:Y:S06]  /*4fa0*/  @!P2 LDC R48, c[0x0][0x880] ;  /* 0x00022000ff30ab82 */ /* 0x002eac0000000800 */
.L_x_81:
[----:B------:R-:W-:Y:S05]  /*4fb0*/  @!P4 BRA `(.L_x_82) ;  /* 0x000000000020c947 */ /* 0x000fea0003800000 */
[----:B------:R-:W-:Y:S04]  /*4fc0*/  ISETP.NE.U32.AND P2, PT, R82, RZ, PT ;  /* 0x000000ff5200720c */ /* 0x000fe80003f45070 */
[----:B------:R-:W-:Y:S11]  /*4fd0*/  ISETP.NE.AND.EX P2, PT, R83, RZ, PT, P2 ;  /* 0x000000ff5300720c */ /* 0x000ff60003f45320 */
[----:B------:R-:W-:Y:S02]  /*4fe0*/  @!UPT UIADD3 URZ, UPT, UPT, URZ, URZ, URZ ;  /* 0x000000fffffff290 */ /* 0x000fe4000fffe0ff */
[----:B------:R-:W1:Y:S01]  /*4ff0*/  @P2 LDC.64 R2, c[0x0][0x8a8] ;  /* 0x00022a00ff022b82 */ /* 0x000e620000000a00 */
[----:B------:R-:W-:Y:S04]  /*5000*/  @P2 IMAD R0, R84, UR36, RZ ;  /* 0x0000002454002c24 */ /* 0x000fe8000f8e02ff */
[----:B-1----:R-:W-:Y:S05]  /*5010*/  @P2 IMAD.WIDE R2, R0, 0x4, R2 ;  /* 0x0000000400022825 */ /* 0x002fea00078e0202 */
[----:B-----5:R1:W5:Y:S02]  /*5020*/  @P2 LDG.E R47, desc[UR40][R2.64] ;  /* 0x00000028022f2981 */ /* 0x020364000c1e1900 */
[----:B-1----:R-:W3:Y:S02]  /*5030*/  @!P2 LDC R47, c[0x0][0x8a0] ;  /* 0x00022800ff2fab82 */ /* 0x002ee40000000800 */
.L_x_82:
[----:B--2--5:R-:W-:Y:S01]  /*5040*/  @P0 ISETP.NE.AND P4, PT, R48, RZ, PT ;  /* 0x000000ff3000020c */ /* 0x024fe20003f85270 */
[----:B------:R-:W-:Y:S01]  /*5050*/  IMAD.U32 R0, RZ, RZ, UR4 ;  /* 0x00000004ff007e24 */ /* 0x000fe2000f8e00ff */
[----:B------:R-:W-:Y:S01]  /*5060*/  @P0 LOP3.LUT P2, RZ, R98, 0xff, RZ, 0xc0, !PT ;  /* 0x000000ff62ff0812 */ /* 0x000fe2000784c0ff */
[----:B------:R-:W-:Y:S01]  /*5070*/  BSSY B1, `(.L_x_83) ;  /* 0x0000039000017945 */ /* 0x000fe20003800000 */
[----:B------:R-:W-:Y:S02]  /*5080*/  @P0 SEL R9, RZ, 0xffffffff, P4 ;  /* 0xffffffffff090807 */ /* 0x000fe40002000000 */
[----:B------:R-:W-:Y:S02]  /*5090*/  CS2R R58, SRZ ;  /* 0x00000000003a7805 */ /* 0x000fe4000001ff00 */
[----:B------:R-:W-:Y:S02]  /*50a0*/  LEA R92, R44, UR43, 0x3 ;  /* 0x0000002b2c5c7c11 */ /* 0x000fe4000f8e18ff */
[----:B------:R-:W-:Y:S02]  /*50b0*/  CS2R R56, SRZ ;  /* 0x0000000000387805 */ /* 0x000fe4000001ff00 */
[----:B------:R-:W-:Y:S02]  /*50c0*/  @P1 SEL R9, R0, R9, !P2 ;  /* 0x0000000900091207 */ /* 0x000fe40005000000 */
[----:B------:R-:W-:Y:S02]  /*50d0*/  CS2R R54, SRZ ;  /* 0x0000000000367805 */ /* 0x000fe4000001ff00 */
[----:B------:R-:W-:Y:S02]  /*50e0*/  SHF.L.U32 R7, R110, 0x1f, RZ ;  /* 0x0000001f6e077819 */ /* 0x000fe400000006ff */
[----:B------:R-:W-:Y:S02]  /*50f0*/  CS2R R52, SRZ ;  /* 0x0000000000347805 */ /* 0x000fe4000001ff00 */
[----:B------:R-:W-:Y:S02]  /*5100*/  @P0 LOP3.LUT R9, R9, 0x1, RZ, 0xc0, !PT ;  /* 0x0000000109090812 */ /* 0x000fe400078ec0ff */
[C---:B------:R-:W-:Y:S02]  /*5110*/  LEA.HI R5, R44.reuse, R44, RZ, 0x1 ;  /* 0x0000002c2c057211 */ /* 0x040fe400078f08ff */
[----:B------:R-:W-:Y:S02]  /*5120*/  ISETP.NE.U32.OR P1, PT, R9, 0x1, !P0 ;  /* 0x000000010900780c */ /* 0x000fe40004725470 */
[----:B------:R-:W-:Y:S01]  /*5130*/  PLOP3.LUT P5, PT, PT, PT, PT, 0x8, 0x80 ;  /* 0x000000000080781c */ /* 0x000fe20003fae170 */
[C---:B------:R-:W-:Y:S01]  /*5140*/  IMAD.SHL.U32 R3, R5.reuse, 0x20, RZ ;  /* 0x0000002005037824 */ /* 0x040fe200078e00ff */
[----:B------:R-:W-:Y:S04]  /*5150*/  LOP3.LUT R5, R5, 0xffe, RZ, 0xc0, !PT ;  /* 0x00000ffe05057812 */ /* 0x000fe800078ec0ff */
[----:B------:R-:W-:Y:S01]  /*5160*/  LOP3.LUT R3, R3, 0xffffffc0, RZ, 0xc0, !PT ;  /* 0xffffffc003037812 */ /* 0x000fe200078ec0ff */
[----:B------:R-:W-:Y:S04]  /*5170*/  IMAD.IADD R32, R44, 0x1, -R5 ;  /* 0x000000012c207824 */ /* 0x000fe800078e0a05 */
[----:B------:R-:W-:Y:S01]  /*5180*/  @P1 SHF.L.U32 R2, R108, 0x1f, RZ ;  /* 0x0000001f6c021819 */ /* 0x000fe200000006ff */
[----:B------:R-:W-:Y:S03]  /*5190*/  IMAD.IADD R3, R46, 0x1, R3 ;  /* 0x000000012e037824 */ /* 0x000fe600078e0203 */
[----:B------:R-:W1:Y:S01]  /*51a0*/  @P1 SYNCS.PHASECHK.TRANS64.TRYWAIT P0, [UR43+0x30], R2 ;  /* 0x00003002ff0015a7 */ /* 0x000e62000800112b */
[----:B------:R-:W-:Y:S01]  /*51b0*/  IMAD R32, R32, 0x100000, R3 ;  /* 0x0010000020207824 */ /* 0x000fe200078e0203 */
[----:B------:R2:W4:Y:S01]  /*51c0*/  SYNCS.PHASECHK.TRANS64.TRYWAIT P4, [R92+URZ+0x70], R7 ;  /* 0x000070075c0075a7 */ /* 0x00052200080811ff */
[----:B-1----:R-:W-:Y:S01]  /*51d0*/  @P1 PLOP3.LUT P5, PT, P0, PT, PT, 0x8, 0x80 ;  /* 0x000000000080181c */ /* 0x002fe200007ae170 */
[----:B------:R-:W-:Y:S01]  /*51e0*/  @!UPT UIADD3 URZ, UPT, UPT, URZ, URZ, URZ ;  /* 0x000000fffffff290 */ /* 0x000fe2000fffe0ff */
[----:B--2---:R-:W-:Y:S11]  /*51f0*/  @!P1 BRA `(.L_x_84) ;  /* 0x0000000000809947 */ /* 0x004ff60003800000 */
[----:B------:R-:W-:Y:S01]  /*5200*/  ISETP.NE.U32.AND P0, PT, RZ, UR38, PT ;  /* 0x00000026ff007c0c */ /* 0x000fe2000bf05070 */
[----:B------:R-:W-:Y:S01]  /*5210*/  BSSY B0, `(.L_x_85) ;  /* 0x0000012000007945 */ /* 0x000fe20003800000 */
[----:B------:R-:W-:Y:S02]  /*5220*/  ISETP.NE.AND P2, PT, R48, RZ, PT ;  /* 0x000000ff3000720c */ /* 0x000fe40003f45270 */
[----:B------:R-:W-:Y:S02]  /*5230*/  CS2R R54, SRZ ;  /* 0x0000000000367805 */ /* 0x000fe4000001ff00 */
[----:B------:R-:W-:Y:S02]  /*5240*/  ISETP.NE.AND.EX P0, PT, RZ, UR39, PT, P0 ;  /* 0x00000027ff007c0c */ /* 0x000fe4000bf05300 */
[----:B------:R-:W-:Y:S02]  /*5250*/  CS2R R52, SRZ ;  /* 0x0000000000347805 */ /* 0x000fe4000001ff00 */
[----:B------:R-:W-:Y:S02]  /*5260*/  LOP3.LUT P1, RZ, R98, 0xff, RZ, 0xc0, !PT ;  /* 0x000000ff62ff7812 */ /* 0x000fe4000782c0ff */
[----:B------:R-:W-:Y:S02]  /*5270*/  CS2R R58, SRZ ;  /* 0x00000000003a7805 */ /* 0x000fe4000001ff00 */
[----:B------:R-:W-:Y:S02]  /*5280*/  SEL R0, RZ, 0xffffffff, P2 ;  /* 0xffffffffff007807 */ /* 0x000fe40001000000 */
[----:B------:R-:W-:Y:S02]  /*5290*/  CS2R R56, SRZ ;  /* 0x0000000000387805 */ /* 0x000fe4000001ff00 */
[----:B------:R-:W-:Y:S04]  /*52a0*/  SEL R3, RZ, 0xffffffff, P0 ;  /* 0xffffffffff037807 */ /* 0x000fe80000000000 */
[----:B------:R-:W-:Y:S04]  /*52b0*/  @P3 SEL R0, R3, R0, !P1 ;  /* 0x0000000003003207 */ /* 0x000fe80004800000 */
[----:B------:R-:W-:Y:S04]  /*52c0*/  LOP3.LUT R0, R0, 0x1, RZ, 0xc0, !PT ;  /* 0x0000000100007812 */ /* 0x000fe800078ec0ff */
[----:B------:R-:W-:Y:S01]  /*52d0*/  ISETP.NE.U32.AND P0, PT, R0, 0x1, PT ;  /* 0x000000010000780c */ /* 0x000fe20003f05070 */
[----:B------:R-:W-:Y:S01]  /*52e0*/  @!UPT UIADD3 URZ, UPT, UPT, URZ, URZ, URZ ;  /* 0x000000fffffff290 */ /* 0x000fe2000fffe0ff */
[----:B------:R-:W-:Y:S11]  /*52f0*/  @!P5 BRA `(.L_x_86) ;  /* 0x00000000000cd947 */ /* 0x000ff60003800000 */
[----:B------:R-:W-:Y:S04]  /*5300*/  SHF.L.U32 R3, R108, 0x1f, RZ ;  /* 0x0000001f6c037819 */ /* 0x000fe800000006ff */
[----:B------:R-:W1:Y:S02]  /*5310*/  SYNCS.PHASECHK.TRANS64.TRYWAIT P1, [UR43+0x30], R3 ;  /* 0x00003003ff0075a7 */ /* 0x000e64000802112b */
[----:B-1----:R-:W-:Y:S05]  /*5320*/  @!P1 BRA `(.L_x_87) ;  /* 0x0000001400589947 */ /* 0x002fea0003800000 */
.L_x_86:
[----:B------:R-:W-:Y:S05]  /*5330*/  BSYNC B0 ;  /* 0x0000000000007941 */ /* 0x000fea0003800000 */
.L_x_85:
[----:B------:R2:W1:Y:S01]  /*5340*/  @P0 LDS.128 R52, [R105+UR43+0x200] ;  /* 0x0002002b69340984 */ /* 0x0004620008000c00 */
[----:B------:R-:W-:Y:S01]  /*5350*/  UIADD3 UR4, UPT, UPT, UR43, 0x38, URZ ;  /* 0x000000382b047890 */ /* 0x000fe2000fffe0ff */
[----:B------:R-:W-:Y:S02]  /*5360*/  LOP3.LUT R108, R108, 0x1, RZ, 0x3c, !PT ;  /* 0x000000016c6c7812 */ /* 0x000fe400078e3cff */
[----:B------:R2:W1:Y:S01]  /*5370*/  @P0 LDS.128 R56, [R104+0x10] ;  /* 0x0000100068380984 */ /* 0x0004620000000c00 */
[----:B------:R-:W-:Y:S01]  /*5380*/  UPRMT UR4, UR37, 0x654, UR4 ;  /* 0x0000065425047896 */ /* 0x000fe20008000004 */
[----:B------:R-:W-:Y:S01]  /*5390*/  @!PT LDS RZ, [RZ] ;  /* 0x00000000fffff984 */ /* 0x000fe20000000800 */
[----:B------:R-:W-:Y:S01]  /*53a0*/  @!PT LDS RZ, [RZ] ;  /* 0x00000000fffff984 */ /* 0x000fe20000000800 */
[----:B------:R-:W-:Y:S01]  /*53b0*/  @!PT LDS RZ, [RZ] ;  /* 0x00000000fffff984 */ /* 0x000fe20000000800 */
[----:B------:R-:W-:Y:S01]  /*53c0*/  @!PT LDS RZ, [RZ] ;  /* 0x00000000fffff984 */ /* 0x000fe20000000800 */
[----:B------:R5:W-:Y:S06]  /*53d0*/  MEMBAR.ALL.CTA ;  /* 0x0000000000007992 */ /* 0x000bec0000008000 */
[----:B-----5:R-:W5:Y:S02]  /*53e0*/  FENCE.VIEW.ASYNC.S ;  /* 0x00000000000073c6 */ /* 0x020f640000000000 */
[----:B-----5:R-:W-:Y:S03]  /*53f0*/  SYNCS.ARRIVE.TRANS64.RED.A1T0 RZ, [UR4], RZ ;  /* 0x000000ffffff79a7 */ /* 0x020fe60008100404 */
.L_x_84:
[----:B------:R-:W-:Y:S05]  /*5400*/  BSYNC B1 ;  /* 0x0000000000017941 */ /* 0x000fea0003800000 */
.L_x_83:
[----:B-1----:R-:W-:Y:S04]  /*5410*/  SHF.R.U32.HI R3, RZ, 0x15, R32 ;  /* 0x00000015ff037819 */ /* 0x002fe80000011620 */
[----:B------:R-:W-:Y:S01]  /*5420*/  LOP3.LUT P0, RZ, R3, 0x3, R106, 0x48, !PT ;  /* 0x0000000303ff7812 */ /* 0x000fe2000780486a */
[----:B------:R-:W-:Y:S01]  /*5430*/  @!UPT UIADD3 URZ, UPT, UPT, URZ, URZ, URZ ;  /* 0x000000fffffff290 */ /* 0x000fe2000fffe0ff */
[----:B----4-:R-:W-:Y:S11]  /*5440*/  @P4 BRA `(.L_x_88) ;  /* 0x0000000000084947 */ /* 0x010ff60003800000 */
[----:B------:R-:W1:Y:S02]  /*5450*/  SYNCS.PHASECHK.TRANS64.TRYWAIT P1, [R92+URZ+0x70], R7 ;  /* 0x000070075c0075a7 */ /* 0x000e6400080211ff */
[----:B-1----:R-:W-:Y:S05]  /*5460*/  @!P1 BRA `(.L_x_89) ;  /* 0x0000001400209947 */ /* 0x002fea0003800000 */
.L_x_88:
[----:B------:R-:W-:Y:S05]  /*5470*/  @!P0 BRA `(.L_x_90) ;  /* 0x0000000000408947 */ /* 0x000fea0003800000 */
[----:B------:R-:W4:Y:S01]  /*5480*/  LDCU.64 UR8, c[0x4][0x70] ;  /* 0x01000e00ff0877ac */ /* 0x000f220008000a00 */
[----:B------:R-:W-:Y:S01]  /*5490*/  MOV R3, 0x0 ;  /* 0x0000000000037802 */ /* 0x000fe20000000f00 */
[----:B------:R-:W-:Y:S02]  /*54a0*/  HFMA2 R12, -RZ, RZ, 0, 5.9604644775390625e-08 ;  /* 0x00000001ff0c7431 */ /* 0x000fe400000001ff */
[----:B------:R-:W-:Y:S02]  /*54b0*/  IMAD.MOV.U32 R8, RZ, RZ, 0x192 ;  /* 0x00000192ff087424 */ /* 0x000fe400078e00ff */
[----:B------:R-:W-:Y:S01]  /*54c0*/  IMAD.MOV.U32 R13, RZ, RZ, RZ ;  /* 0x000000ffff0d7224 */ /* 0x000fe200078e00ff */
[----:B------:R-:W1:Y:S01]  /*54d0*/  LDCU.64 UR6, c[0x4][0x78] ;  /* 0x01000f00ff0677ac */ /* 0x000e620008000a00 */
[----:B------:R-:W2:Y:S01]  /*54e0*/  LDC.64 R2, c[0x4][R3] ;  /* 0x0100000003027b82 */ /* 0x000ea20000000a00 */
[----:B------:R-:W5:Y:S01]  /*54f0*/  LDCU.64 UR4, c[0x4][0x10] ;  /* 0x01000200ff0477ac */ /* 0x000f620008000a00 */
[----:B----4-:R-:W-:Y:S01]  /*5500*/  MOV R5, UR9 ;  /* 0x0000000900057c02 */ /* 0x010fe20008000f00 */
[----:B------:R-:W-:Y:S01]  /*5510*/  IMAD.U32 R4, RZ, RZ, UR8 ;  /* 0x00000008ff047e24 */ /* 0x000fe2000f8e00ff */
[----:B-1----:R-:W-:Y:S01]  /*5520*/  MOV R7, UR7 ;  /* 0x0000000700077c02 */ /* 0x002fe20008000f00 */
[----:B------:R-:W-:Y:S01]  /*5530*/  IMAD.U32 R6, RZ, RZ, UR6 ;  /* 0x00000006ff067e24 */ /* 0x000fe2000f8e00ff */
[----:B-----5:R-:W-:Y:S01]  /*5540*/  MOV R11, UR5 ;  /* 0x00000005000b7c02 */ /* 0x020fe20008000f00 */
[----:B------:R-:W-:Y:S02]  /*5550*/  IMAD.U32 R10, RZ, RZ, UR4 ;  /* 0x00000004ff0a7e24 */ /* 0x000fe4000f8e00ff */
[----:B------:R-:W-:Y:S07]  /*5560*/  LEPC R20, `(.L_x_90) ;  /* 0x000000001014794e */ /* 0x000fee0000000000 */
[----:B--23--:R-:W-:Y:S05]  /*5570*/  CALL.ABS.NOINC R2 ;  /* 0x0000000002007343 */ /* 0x00cfea0003c00000 */
.L_x_90:
[----:B------:R-:W-:Y:S01]  /*5580*/  LOP3.LUT P0, RZ, R103, 0x60, RZ, 0xc0, !PT ;  /* 0x0000006067ff7812 */ /* 0x000fe2000780c0ff */
[----:B------:R-:W-:Y:S05]  /*5590*/  WARPSYNC.ALL ;  /* 0x0000000000007948 */ /* 0x000fea0003800000 */
[----:B------:R-:W-:Y:S01]  /*55a0*/  IMAD.SHL.U32 R78, R53, 0x100, RZ ;  /* 0x00000100354e7824 */ /* 0x000fe200078e00ff */
[----:B------:R-:W-:Y:S01]  /*55b0*/  R2UR UR4, R32 ;  /* 0x00000000200472ca */ /* 0x000fe200000e0000 */
[----:B------:R-:W-:Y:S01]  /*55c0*/  IMAD.SHL.U32 R72, R55, 0x100, RZ ;  /* 0x0000010037487824 */ /* 0x000fe200078e00ff */
[C---:B------:R-:W-:Y:S01]  /*55d0*/  SHF.L.U32 R50, R52.reuse, 0x10, RZ ;  /* 0x0000001034327819 */ /* 0x040fe200000006ff */
[----:B------:R-:W-:Y:S01]  /*55e0*/  IMAD.SHL.U32 R66, R57, 0x100, RZ ;  /* 0x0000010039427824 */ /* 0x000fe200078e00ff */
[C---:B------:R-:W-:Y:S01]  /*55f0*/  PRMT R49, R52.reuse, 0x8880, RZ ;  /* 0x0000888034317816 */ /* 0x040fe200000000ff */
[----:B------:R-:W-:Y:S01]  /*5600*/  IMAD.SHL.U32 R60, R59, 0x100, RZ ;  /* 0x000001003b3c7824 */ /* 0x000fe200078e00ff */
[----:B------:R-:W-:Y:S01]  /*5610*/  SHF.L.U32 R51, R52, 0x8, RZ ;  /* 0x0000000834337819 */ /* 0x000fe200000006ff */
[----:B------:R-:W-:Y:S01]  /*5620*/  BSSY.RECONVERGENT B0, `(.L_x_91) ;  /* 0x00000a0000007945 */ /* 0x000fe20003800200 */
[----:B------:R-:W-:Y:S02]  /*5630*/  SHF.R.S32.HI R50, RZ, 0x18, R50 ;  /* 0x00000018ff327819 */ /* 0x000fe40000011432 */
[C---:B------:R-:W-:Y:S02]  /*5640*/  PRMT R80, R53.reuse, 0x8880, RZ ;  /* 0x0000888035507816 */ /* 0x040fe400000000ff */
[----:B------:R-:W-:Y:S01]  /*5650*/  SHF.R.S32.HI R51, RZ, 0x18, R51 ;  /* 0x00000018ff337819 */ /* 0x000fe20000011433 */
[----:B-1----:R-:W-:Y:S01]  /*5660*/  LDTM.16dp32bit_t0_t15.x32 R4, tmem[UR4] ;  /* 0x00000004000479ee */ /* 0x002fe20008a80000 */
[----:B------:R-:W3:Y:S01]  /*5670*/  LDTM.16dp32bit_t16_t31.x32 R4, tmem[UR4+0x20] ;  /* 0x00002004000479ee */ /* 0x000ee20008aa0000 */
[----:B------:R-:W-:Y:S01]  /*5680*/  NOP ;  /* 0x0000000000007918 */ /* 0x000fe20000000000 */
[----:B------:R-:W-:Y:S02]  /*5690*/  R2UR UR5, R92 ;  /* 0x000000005c0572ca */ /* 0x000fe400000e0000 */
[----:B------:R-:W-:Y:S02]  /*56a0*/  SHF.R.S32.HI R52, RZ, 0x18, R52 ;  /* 0x00000018ff347819 */ /* 0x000fe40000011434 */
[----:B------:R-:W-:Y:S02]  /*56b0*/  SHF.L.U32 R79, R53, 0x10, RZ ;  /* 0x00000010354f7819 */ /* 0x000fe400000006ff */
[C---:B------:R-:W-:Y:S02]  /*56c0*/  PRMT R77, R54.reuse, 0x8880, RZ ;  /* 0x00008880364d7816 */ /* 0x040fe400000000ff */
[----:B------:R-:W-:Y:S02]  /*56d0*/  SHF.R.S32.HI R53, RZ, 0x18, R53 ;  /* 0x00000018ff357819 */ /* 0x000fe40000011435 */
[----:B------:R-:W-:Y:S02]  /*56e0*/  SHF.L.U32 R76, R54, 0x10, RZ ;  /* 0x00000010364c7819 */ /* 0x000fe400000006ff */
[C---:B------:R-:W-:Y:S01]  /*56f0*/  PRMT R74, R55.reuse, 0x8880, RZ ;  /* 0x00008880374a7816 */ /* 0x040fe200000000ff */
[----:B------:R-:W-:Y:S01]  /*5700*/  UIADD3 UR5, UPT, UPT, UR5, 0x90, URZ ;  /* 0x0000009005057890 */ /* 0x000fe2000fffe0ff */
[----:B------:R-:W-:Y:S02]  /*5710*/  SHF.L.U32 R73, R55, 0x10, RZ ;  /* 0x0000001037497819 */ /* 0x000fe400000006ff */
[C---:B------:R-:W-:Y:S01]  /*5720*/  PRMT R71, R56.reuse, 0x8880, RZ ;  /* 0x0000888038477816 */ /* 0x040fe200000000ff */
[----:B------:R-:W-:Y:S01]  /*5730*/  UPRMT UR5, UR37, 0x654, UR5 ;  /* 0x0000065425057896 */ /* 0x000fe20008000005 */
[----:B------:R-:W-:Y:S02]  /*5740*/  SHF.R.S32.HI R55, RZ, 0x18, R55 ;  /* 0x00000018ff377819 */ /* 0x000fe40000011437 */
[----:B------:R-:W-:Y:S01]  /*5750*/  SHF.L.U32 R70, R56, 0x10, RZ ;  /* 0x0000001038467819 */ /* 0x000fe200000006ff */
[----:B---3--:R-:W-:Y:S01]  /*5760*/  IMAD R4, R47, R4, RZ ;  /* 0x000000042f047224 */ /* 0x008fe200078e02ff */
[----:B------:R-:W-:Y:S01]  /*5770*/  PRMT R68, R57, 0x8880, RZ ;  /* 0x0000888039447816 */ /* 0x000fe200000000ff */
[----:B------:R-:W-:Y:S01]  /*5780*/  IMAD R5, R47, R5, RZ ;  /* 0x000000052f057224 */ /* 0x000fe200078e02ff */
[----:B------:R-:W-:Y:S01]  /*5790*/  SHF.L.U32 R67, R57, 0x10, RZ ;  /* 0x0000001039437819 */ /* 0x000fe200000006ff */
[----:B------:R-:W-:Y:S01]  /*57a0*/  IMAD R6, R47, R6, RZ ;  /* 0x000000062f067224 */ /* 0x000fe200078e02ff */
[----:B------:R-:W-:Y:S01]  /*57b0*/  SYNCS.ARRIVE.TRANS64.RED.A1T0 RZ, [UR5], RZ ;  /* 0x000000ffffff79a7 */ /* 0x000fe20008100405 */
[----:B------:R-:W-:Y:S01]  /*57c0*/  IMAD R4, R49, R48, R4 ;  /* 0x0000003031047224 */ /* 0x000fe200078e0204 */
[----:B------:R-:W-:Y:S01]  /*57d0*/  MOV R49, R80 ;  /* 0x0000005000317202 */ /* 0x000fe20000000f00 */
[----:B------:R-:W-:Y:S01]  /*57e0*/  IMAD R7, R47, R7, RZ ;  /* 0x000000072f077224 */ /* 0x000fe200078e02ff */
[----:B------:R-:W-:Y:S01]  /*57f0*/  PRMT R65, R58, 0x8880, RZ ;  /* 0x000088803a417816 */ /* 0x000fe200000000ff */
[-C--:B------:R-:W-:Y:S01]  /*5800*/  IMAD R5, R50, R48.reuse, R5 ;  /* 0x0000003032057224 */ /* 0x080fe200078e0205 */
[----:B------:R-:W-:Y:S01]  /*5810*/  SHF.R.S32.HI R50, RZ, 0x18, R79 ;  /* 0x00000018ff327819 */ /* 0x000fe2000001144f */
[----:B------:R-:W-:Y:S01]  /*5820*/  IMAD R6, R51, R48, R6 ;  /* 0x0000003033067224 */ /* 0x000fe200078e0206 */
[----:B------:R-:W-:Y:S01]  /*5830*/  SHF.R.S32.HI R51, RZ, 0x18, R78 ;  /* 0x00000018ff337819 */ /* 0x000fe2000001144e */
[C---:B------:R-:W-:Y:S01]  /*5840*/  IMAD R8, R47.reuse, R8, RZ ;  /* 0x000000082f087224 */ /* 0x040fe200078e02ff */
[----:B------:R-:W-:Y:S01]  /*5850*/  SHF.R.S32.HI R57, RZ, 0x18, R57 ;  /* 0x00000018ff397819 */ /* 0x000fe20000011439 */
[----:B------:R-:W-:Y:S01]  /*5860*/  IMAD R7, R52, R48, R7 ;  /* 0x0000003034077224 */ /* 0x000fe200078e0207 */
[----:B------:R-:W-:Y:S01]  /*5870*/  SHF.L.U32 R64, R58, 0x10, RZ ;  /* 0x000000103a407819 */ /* 0x000fe200000006ff */
[----:B------:R-:W-:Y:S01]  /*5880*/  IMAD R9, R47, R9, RZ ;  /* 0x000000092f097224 */ /* 0x000fe200078e02ff */
[----:B------:R-:W-:Y:S01]  /*5890*/  PRMT R62, R59, 0x8880, RZ ;  /* 0x000088803b3e7816 */ /* 0x000fe200000000ff */
[----:B------:R-:W-:Y:S01]  /*58a0*/  IMAD R10, R47, R10, RZ ;  /* 0x0000000a2f0a7224 */ /* 0x000fe200078e02ff */
[----:B------:R-:W-:Y:S01]  /*58b0*/  I2IP.S8.S32.SAT R92, R7, R6, RZ ;  /* 0x00000006075c7239 */ /* 0x000fe200000014ff */
[----:B------:R-:W-:Y:S01]  /*58c0*/  IMAD R8, R49, R48, R8 ;  /* 0x0000003031087224 */ /* 0x000fe200078e0208 */
[----:B------:R-:W-:Y:S01]  /*58d0*/  MOV R49, R77 ;  /* 0x0000004d00317202 */ /* 0x000fe20000000f00 */
[----:B------:R-:W-:Y:S01]  /*58e0*/  IMAD R11, R47, R11, RZ ;  /* 0x0000000b2f0b7224 */ /* 0x000fe200078e02ff */
[----:B------:R-:W-:Y:S01]  /*58f0*/  I2IP.S8.S32.SAT R92, R5, R4, R92 ;  /* 0x00000004055c7239 */ /* 0x000fe2000000145c */
[-C--:B------:R-:W-:Y:S01]  /*5900*/  IMAD R9, R50, R48.reuse, R9 ;  /* 0x0000003032097224 */ /* 0x080fe200078e0209 */
[----:B------:R-:W-:Y:S01]  /*5910*/  SHF.R.S32.HI R50, RZ, 0x18, R76 ;  /* 0x00000018ff327819 */ /* 0x000fe2000001144c */
[----:B------:R-:W-:Y:S01]  /*5920*/  IMAD R10, R51, R48, R10 ;  /* 0x00000030330a7224 */ /* 0x000fe200078e020a */
[----:B------:R-:W-:Y:S01]  /*5930*/  MOV R51, R74 ;  /* 0x0000004a00337202 */ /* 0x000fe20000000f00 */
[----:B------:R-:W-:Y:S01]  /*5940*/  IMAD R12, R47, R12, RZ ;  /* 0x0000000c2f0c7224 */ /* 0x000fe200078e02ff */
[----:B------:R-:W-:Y:S01]  /*5950*/  SHF.L.U32 R75, R54, 0x8, RZ ;  /* 0x00000008364b7819 */ /* 0x000fe200000006ff */
[-C--:B------:R-:W-:Y:S01]  /*5960*/  IMAD R11, R53, R48.reuse, R11 ;  /* 0x00000030350b7224 */ /* 0x080fe200078e020b */
[----:B------:R-:W-:Y:S01]  /*5970*/  SHF.R.S32.HI R54, RZ, 0x18, R54 ;  /* 0x00000018ff367819 */ /* 0x000fe20000011436 */
[----:B------:R-:W-:Y:S01]  /*5980*/  IMAD R13, R47, R13, RZ ;  /* 0x0000000d2f0d7224 */ /* 0x000fe200078e02ff */
[----:B------:R-:W-:Y:S01]  /*5990*/  SHF.R.S32.HI R53, RZ, 0x18, R72 ;  /* 0x00000018ff357819 */ /* 0x000fe20000011448 */
[----:B------:R-:W-:Y:S01]  /*59a0*/  IMAD R12, R49, R48, R12 ;  /* 0x00000030310c7224 */ /* 0x000fe200078e020c */
[----:B------:R-:W-:Y:S01]  /*59b0*/  SHF.R.S32.HI R49, RZ, 0x18, R75 ;  /* 0x00000018ff317819 */ /* 0x000fe2000001144b */
[----:B------:R-:W-:Y:S01]  /*59c0*/  IMAD R14, R47, R14, RZ ;  /* 0x0000000e2f0e7224 */ /* 0x000fe200078e02ff */
[----:B------:R-:W-:Y:S01]  /*59d0*/  I2IP.S8.S32.SAT R93, R11, R10, RZ ;  /* 0x0000000a0b5d7239 */ /* 0x000fe200000014ff */
[----:B------:R-:W-:Y:S01]  /*59e0*/  IMAD R15, R47, R15, RZ ;  /* 0x0000000f2f0f7224 */ /* 0x000fe200078e02ff */
[----:B------:R-:W-:Y:S01]  /*59f0*/  SHF.L.U32 R61, R59, 0x10, RZ ;  /* 0x000000103b3d7819 */ /* 0x000fe200000006ff */
[----:B------:R-:W-:Y:S01]  /*5a00*/  IMAD R13, R50, R48, R13 ;  /* 0x00000030320d7224 */ /* 0x000fe200078e020d */
[----:B------:R-:W-:Y:S01]  /*5a10*/  I2IP.S8.S32.SAT R93, R9, R8, R93 ;  /* 0x00000008095d7239 */ /* 0x000fe2000000145d */
[----:B------:R-:W-:Y:S01]  /*5a20*/  IMAD R16, R47, R16, RZ ;  /* 0x000000102f107224 */ /* 0x000fe200078e02ff */
[----:B------:R-:W-:Y:S01]  /*5a30*/  SHF.R.S32.HI R50, RZ, 0x18, R73 ;  /* 0x00000018ff327819 */ /* 0x000fe20000011449 */
[-C--:B------:R-:W-:Y:S01]  /*5a40*/  IMAD R14, R49, R48.reuse, R14 ;  /* 0x00000030310e7224 */ /* 0x080fe200078e020e */
[----:B------:R-:W-:Y:S01]  /*5a50*/  SHF.R.S32.HI R59, RZ, 0x18, R59 ;  /* 0x00000018ff3b7819 */ /* 0x000fe2000001143b */
[C---:B------:R-:W-:Y:S01]  /*5a60*/  IMAD R17, R47.reuse, R17, RZ ;  /* 0x000000112f117224 */ /* 0x040fe200078e02ff */
[----:B------:R-:W-:Y:S01]  /*5a70*/  SHF.L.U32 R69, R56, 0x8, RZ ;  /* 0x0000000838457819 */ /* 0x000fe200000006ff */
[----:B------:R-:W-:Y:S01]  /*5a80*/  IMAD R15, R54, R48, R15 ;  /* 0x00000030360f7224 */ /* 0x000fe200078e020f */
[----:B------:R-:W-:Y:S01]  /*5a90*/  SHF.R.S32.HI R56, RZ, 0x18, R56 ;  /* 0x00000018ff387819 */ /* 0x000fe20000011438 */
[----:B------:R-:W-:Y:S01]  /*5aa0*/  IMAD R18, R47, R18, RZ ;  /* 0x000000122f127224 */ /* 0x000fe200078e02ff */
[----:B------:R-:W-:Y:S01]  /*5ab0*/  SHF.L.U32 R63, R58, 0x8, RZ ;  /* 0x000000083a3f7819 */ /* 0x000fe200000006ff */
[----:B------:R-:W-:Y:S01]  /*5ac0*/  IMAD R16, R51, R48, R16 ;  /* 0x0000003033107224 */ /* 0x000fe200078e0210 */
[----:B------:R-:W-:Y:S01]  /*5ad0*/  I2IP.S8.S32.SAT R94, R15, R14, RZ ;  /* 0x0000000e0f5e7239 */ /* 0x000fe200000014ff */
[----:B------:R-:W-:Y:S01]  /*5ae0*/  IMAD R19, R47, R19, RZ ;  /* 0x000000132f137224 */ /* 0x000fe200078e02ff */
[----:B------:R-:W-:Y:S01]  /*5af0*/  SHF.R.S32.HI R51, RZ, 0x18, R70 ;  /* 0x00000018ff337819 */ /* 0x000fe20000011446 */
[----:B------:R-:W-:Y:S01]  /*5b00*/  IMAD R17, R50, R48, R17 ;  /* 0x0000003032117224 */ /* 0x000fe200078e0211 */
[----:B------:R-:W-:Y:S01]  /*5b10*/  I2IP.S8.S32.SAT R94, R13, R12, R94 ;  /* 0x0000000c0d5e7239 */ /* 0x000fe2000000145e */
[----:B------:R-:W-:Y:S01]  /*5b20*/  IMAD R0, R47, R20, RZ ;  /* 0x000000142f007224 */ /* 0x000fe200078e02ff */
[----:B------:R-:W-:Y:S01]  /*5b30*/  SHF.R.S32.HI R50, RZ, 0x18, R69 ;  /* 0x00000018ff327819 */ /* 0x000fe20000011445 */
[-C--:B------:R-:W-:Y:S01]  /*5b40*/  IMAD R18, R53, R48.reuse, R18 ;  /* 0x0000003035127224 */ /* 0x080fe200078e0212 */
[----:B------:R-:W-:Y:S01]  /*5b50*/  SHF.R.S32.HI R58, RZ, 0x18, R58 ;  /* 0x00000018ff3a7819 */ /* 0x000fe2000001143a */
[----:B------:R-:W-:Y:S01]  /*5b60*/  IMAD.MOV.U32 R49, RZ, RZ, R71 ;  /* 0x000000ffff317224 */ /* 0x000fe200078e0047 */
[----:B------:R-:W-:Y:S01]  /*5b70*/  SHF.R.S32.HI R53, RZ, 0x18, R60 ;  /* 0x00000018ff357819 */ /* 0x000fe2000001143c */
[----:B------:R-:W-:Y:S02]  /*5b80*/  IMAD R2, R47, R21, RZ ;  /* 0x000000152f027224 */ /* 0x000fe400078e02ff */
[----:B------:R-:W-:Y:S02]  /*5b90*/  IMAD R19, R55, R48, R19 ;  /* 0x0000003037137224 */ /* 0x000fe400078e0213 */
[----:B------:R-:W-:Y:S02]  /*5ba0*/  IMAD R3, R47, R22, RZ ;  /* 0x000000162f037224 */ /* 0x000fe400078e02ff */
[----:B------:R-:W-:Y:S01]  /*5bb0*/  IMAD R0, R49, R48, R0 ;  /* 0x0000003031007224 */ /* 0x000fe200078e0200 */
[----:B------:R-:W-:Y:S01]  /*5bc0*/  I2IP.S8.S32.SAT R95, R19, R18, RZ ;  /* 0x00000012135f7239 */ /* 0x000fe200000014ff */
[----:B------:R-:W-:Y:S01]  /*5bd0*/  IMAD R23, R47, R23, RZ ;  /* 0x000000172f177224 */ /* 0x000fe200078e02ff */
[----:B------:R-:W-:Y:S01]  /*5be0*/  MOV R49, R68 ;  /* 0x0000004400317202 */ /* 0x000fe20000000f00 */
[----:B------:R-:W-:Y:S01]  /*5bf0*/  IMAD R2, R51, R48, R2 ;  /* 0x0000003033027224 */ /* 0x000fe200078e0202 */
[----:B------:R-:W-:Y:S01]  /*5c00*/  I2IP.S8.S32.SAT R95, R17, R16, R95 ;  /* 0x00000010115f7239 */ /* 0x000fe2000000145f */
[C---:B------:R-:W-:Y:S01]  /*5c10*/  IMAD R20, R47.reuse, R24, RZ ;  /* 0x000000182f147224 */ /* 0x040fe200078e02ff */
[----:B------:R-:W-:Y:S01]  /*5c20*/  SHF.R.S32.HI R51, RZ, 0x18, R66 ;  /* 0x00000018ff337819 */ /* 0x000fe20000011442 */
[-C--:B------:R-:W-:Y:S01]  /*5c30*/  IMAD R3, R50, R48.reuse, R3 ;  /* 0x0000003032037224 */ /* 0x080fe200078e0203 */
[----:B------:R-:W-:Y:S01]  /*5c40*/  SHF.R.S32.HI R50, RZ, 0x18, R67 ;  /* 0x00000018ff327819 */ /* 0x000fe20000011443 */
[C---:B------:R-:W-:Y:S01]  /*5c50*/  IMAD R21, R47.reuse, R25, RZ ;  /* 0x000000192f157224 */ /* 0x040fe200078e02ff */
[----:B------:R1:W-:Y:S01]  /*5c60*/  STS.128 [R105+UR43+0x1200], R92 ;  /* 0x0012005c69007988 */ /* 0x0003e20008000c2b */
[----:B------:R-:W-:Y:S02]  /*5c70*/  IMAD R23, R56, R48, R23 ;  /* 0x0000003038177224 */ /* 0x000fe400078e0217 */
[----:B------:R-:W-:Y:S02]  /*5c80*/  IMAD R22, R47, R26, RZ ;  /* 0x0000001a2f167224 */ /* 0x000fe400078e02ff */
[-C--:B------:R-:W-:Y:S01]  /*5c90*/  IMAD R20, R49, R48.reuse, R20 ;  /* 0x0000003031147224 */ /* 0x080fe200078e0214 */
[----:B------:R-:W-:Y:S01]  /*5ca0*/  I2IP.S8.S32.SAT R115, R23, R3, RZ ;  /* 0x0000000317737239 */ /* 0x000fe200000014ff */
[C---:B------:R-:W-:Y:S01]  /*5cb0*/  IMAD R27, R47.reuse, R27, RZ ;  /* 0x0000001b2f1b7224 */ /* 0x040fe200078e02ff */
[----:B------:R-:W-:Y:S01]  /*5cc0*/  MOV R49, R65 ;  /* 0x0000004100317202 */ /* 0x000fe20000000f00 */
[----:B------:R-:W-:Y:S01]  /*5cd0*/  IMAD R21, R50, R48, R21 ;  /* 0x0000003032157224 */ /* 0x000fe200078e0215 */
[----:B------:R-:W-:Y:S01]  /*5ce0*/  I2IP.S8.S32.SAT R116, R2, R0, R115 ;  /* 0x0000000002747239 */ /* 0x000fe20000001473 */
[----:B------:R-:W-:Y:S01]  /*5cf0*/  IMAD R24, R47, R28, RZ ;  /* 0x0000001c2f187224 */ /* 0x000fe200078e02ff */
[----:B------:R-:W-:Y:S01]  /*5d00*/  SHF.R.S32.HI R50, RZ, 0x18, R64 ;  /* 0x00000018ff327819 */ /* 0x000fe20000011440 */
[----:B------:R-:W-:Y:S01]  /*5d10*/  IMAD R22, R51, R48, R22 ;  /* 0x0000003033167224 */ /* 0x000fe200078e0216 */
[----:B------:R-:W-:Y:S01]  /*5d20*/  MOV R51, R62 ;  /* 0x0000003e00337202 */ /* 0x000fe20000000f00 */
[-C--:B------:R-:W-:Y:S02]  /*5d30*/  IMAD R27, R57, R48.reuse, R27 ;  /* 0x00000030391b7224 */ /* 0x080fe400078e021b */
[----:B------:R-:W-:Y:S02]  /*5d40*/  IMAD R25, R47, R29, RZ ;  /* 0x0000001d2f197224 */ /* 0x000fe400078e02ff */
[----:B------:R-:W-:Y:S01]  /*5d50*/  IMAD R24, R49, R48, R24 ;  /* 0x0000003031187224 */ /* 0x000fe200078e0218 */
[----:B------:R-:W-:Y:S01]  /*5d60*/  SHF.R.S32.HI R49, RZ, 0x18, R63 ;  /* 0x00000018ff317819 */ /* 0x000fe2000001143f */
[----:B------:R-:W-:Y:S01]  /*5d70*/  IMAD R26, R47, R30, RZ ;  /* 0x0000001e2f1a7224 */ /* 0x000fe200078e02ff */
[----:B------:R-:W-:Y:S01]  /*5d80*/  I2IP.S8.S32.SAT R117, R27, R22, RZ ;  /* 0x000000161b757239 */ /* 0x000fe200000014ff */
[C---:B------:R-:W-:Y:S02]  /*5d90*/  IMAD R31, R47.reuse, R31, RZ ;  /* 0x0000001f2f1f7224 */ /* 0x040fe400078e02ff */
[----:B------:R-:W-:Y:S01]  /*5da0*/  IMAD R25, R50, R48, R25 ;  /* 0x0000003032197224 */ /* 0x000fe200078e0219 */
[----:B------:R-:W-:Y:S01]  /*5db0*/  SHF.R.S32.HI R50, RZ, 0x18, R61 ;  /* 0x00000018ff327819 */ /* 0x000fe2000001143d */
[----:B------:R-:W-:Y:S01]  /*5dc0*/  IMAD R28, R47, R32, RZ ;  /* 0x000000202f1c7224 */ /* 0x000fe200078e02ff */
[----:B------:R-:W-:Y:S01]  /*5dd0*/  I2IP.S8.S32.SAT R117, R21, R20, R117 ;  /* 0x0000001415757239 */ /* 0x000fe20000001475 */
[-C--:B------:R-:W-:Y:S02]  /*5de0*/  IMAD R26, R49, R48.reuse, R26 ;  /* 0x00000030311a7224 */ /* 0x080fe400078e021a */
[----:B------:R-:W-:Y:S02]  /*5df0*/  IMAD R29, R47, R33, RZ ;  /* 0x000000212f1d7224 */ /* 0x000fe400078e02ff */
[-C--:B------:R-:W-:Y:S02]  /*5e00*/  IMAD R31, R58, R48.reuse, R31 ;  /* 0x000000303a1f7224 */ /* 0x080fe400078e021f */
[----:B------:R-:W-:Y:S02]  /*5e10*/  IMAD R28, R51, R48, R28 ;  /* 0x00000030331c7224 */ /* 0x000fe400078e021c */
[----:B------:R-:W-:Y:S01]  /*5e20*/  IMAD R30, R47, R34, RZ ;  /* 0x000000222f1e7224 */ /* 0x000fe200078e02ff */
[----:B------:R-:W-:Y:S01]  /*5e30*/  I2IP.S8.S32.SAT R114, R31, R26, RZ ;  /* 0x0000001a1f727239 */ /* 0x000fe200000014ff */
[----:B------:R-:W-:Y:S02]  /*5e40*/  IMAD R29, R50, R48, R29 ;  /* 0x00000030321d7224 */ /* 0x000fe400078e021d */
[----:B------:R-:W-:Y:S01]  /*5e50*/  IMAD R35, R47, R35, RZ ;  /* 0x000000232f237224 */ /* 0x000fe200078e02ff */
[----:B------:R-:W-:Y:S01]  /*5e60*/  I2IP.S8.S32.SAT R118, R25, R24, R114 ;  /* 0x0000001819767239 */ /* 0x000fe20000001472 */
[-C--:B------:R-:W-:Y:S01]  /*5e70*/  IMAD R30, R53, R48.reuse, R30 ;  /* 0x00000030351e7224 */ /* 0x080fe200078e021e */
[----:B------:R-:W-:Y:S01]  /*5e80*/  IADD3 R114, PT, PT, R44, 0x1, RZ ;  /* 0x000000012c727810 */ /* 0x000fe20007ffe0ff */
[----:B------:R-:W-:Y:S05]  /*5e90*/  IMAD R35, R59, R48, R35 ;  /* 0x000000303b237224 */ /* 0x000fea00078e0223 */
[----:B------:R-:W-:Y:S04]  /*5ea0*/  I2IP.S8.S32.SAT R120, R35, R30, RZ ;  /* 0x0000001e23787239 */ /* 0x000fe800000014ff */
[----:B------:R-:W-:Y:S05]  /*5eb0*/  I2IP.S8.S32.SAT R119, R29, R28, R120 ;  /* 0x0000001c1d777239 */ /* 0x000fea0000001478 */
[----:B------:R1:W-:Y:S01]  /*5ec0*/  STS.128 [R104+0x1010], R116 ;  /* 0x0010107468007388 */ /* 0x0003e20000000c00 */
[----:B------:R-:W-:Y:S01]  /*5ed0*/  @!PT LDS RZ, [RZ] ;  /* 0x00000000fffff984 */ /* 0x000fe20000000800 */
[----:B------:R-:W-:Y:S01]  /*5ee0*/  @!PT LDS RZ, [RZ] ;  /* 0x00000000fffff984 */ /* 0x000fe20000000800 */
[----:B------:R-:W-:Y:S01]  /*5ef0*/  @!PT LDS RZ, [RZ] ;  /* 0x00000000fffff984 */ /* 0x000fe20000000800 */
[----:B------:R-:W-:Y:S01]  /*5f00*/  @!PT LDS RZ, [RZ] ;  /* 0x00000000fffff984 */ /* 0x000fe20000000800 */
[----:B------:R3:W-:Y:S07]  /*5f10*/  MEMBAR.ALL.CTA ;  /* 0x0000000000007992 */ /* 0x0007ee0000008000 */
[----:B---3--:R-:W3:Y:S02]  /*5f20*/  FENCE.VIEW.ASYNC.S ;  /* 0x00000000000073c6 */ /* 0x008ee40000000000 */
[----:B---3--:R-:W-:Y:S06]  /*5f30*/  BAR.SYNC.DEFER_BLOCKING 0x1, 0x80 ;  /* 0x0042000000007b1d */ /* 0x008fec0000010000 */
[----:B------:R-:W-:Y:S05]  /*5f40*/  @P0 BRA `(.L_x_92) ;  /* 0x0000000000340947 */ /* 0x000fea0003800000 */
[----:B------:R-:W-:Y:S01]  /*5f50*/  UIADD3 UR12, UPT, UPT, UR43, 0x1200, URZ ;  /* 0x000012002b0c7890 */ /* 0x000fe2000fffe0ff */
[----:B------:R-:W-:Y:S01]  /*5f60*/  R2UR UR9, R97 ;  /* 0x00000000610972ca */ /* 0x000fe200000e0000 */
[----:B------:R-:W-:Y:S01]  /*5f70*/  UIADD3 UR10, UP0, UPT, UR46, 0x680, URZ ;  /* 0x000006802e0a7890 */ /* 0x000fe2000ff1e0ff */
[----:B------:R-:W-:Y:S01]  /*5f80*/  R2UR UR8, R99 ;  /* 0x00000000630872ca */ /* 0x000fe200000e0000 */
[----:B------:R-:W-:Y:S02]  /*5f90*/  UMOV UR7, UR36 ;  /* 0x0000002400077c82 */ /* 0x000fe40008000000 */
[----:B------:R-:W-:Y:S01]  /*5fa0*/  IMAD.U32 R111, RZ, RZ, UR12 ;  /* 0x0000000cff6f7e24 */ /* 0x000fe2000f8e00ff */
[----:B------:R-:W-:Y:S04]  /*5fb0*/  UIADD3.X UR11, UPT, UPT, URZ, UR47, URZ, UP0, !UPT ;  /* 0x0000002fff0b7290 */ /* 0x000fe800087fe4ff */
[----:B------:R-:W-:Y:S03]  /*5fc0*/  R2UR UR4, R111 ;  /* 0x000000006f0472ca */ /* 0x000fe600000e0000 */
[----:B------:R-:W-:Y:S02]  /*5fd0*/  USHF.L.U32 UR5, UR9, 0x6, URZ ;  /* 0x0000000609057899 */ /* 0x000fe400080006ff */
[----:B------:R-:W-:Y:S09]  /*5fe0*/  USHF.L.U32 UR6, UR8, 0x6, URZ ;  /* 0x0000000608067899 */ /* 0x000ff200080006ff */
[----:B------:R3:W-:Y:S01]  /*5ff0*/  UTMASTG.3D [UR4], [UR10] ;  /* 0x000000040a0073b5 */ /* 0x0007e20008010000 */
[----:B------:R0:W-:Y:S01]  /*6000*/  UTMACMDFLUSH ;  /* 0x00000000000079b7 */ /* 0x0001e20000000000 */
[----:B---3--:R-:W-:Y:S04]  /*6010*/  DEPBAR.LE SB0, 0x0 ;  /* 0x000080000000791a */ /* 0x008fe80000000000 */
.L_x_92:
[----:B------:R-:W-:Y:S05]  /*6020*/  BSYNC.RECONVERGENT B0 ;  /* 0x0000000000007941 */ /* 0x000fea0003800200 */
.L_x_91:
[----:B------:R-:W-:Y:S01]  /*6030*/  BAR.SYNC.DEFER_BLOCKING 0x1, 0x80 ;  /* 0x0042000000007b1d */ /* 0x000fe20000010000 */
[----:B------:R-:W-:Y:S01]  /*6040*/  ISETP.NE.AND P2, PT, R112, RZ, PT ;  /* 0x000000ff7000720c */ /* 0x000fe20003f45270 */
[----:B------:R-:W-:Y:S01]  /*6050*/  IMAD.IADD R97, R43, 0x1, R81 ;  /* 0x000000012b617824 */ /* 0x000fe200078e0251 */
[----:B------:R-:W-:Y:S01]  /*6060*/  ISETP.NE.AND P0, PT, R113, 0x2, PT ;  /* 0x000000027100780c */ /* 0x000fe20003f05270 */
[----:B------:R-:W-:Y:S01]  /*6070*/  IMAD.IADD R99, R45, 0x1, R96 ;  /* 0x000000012d637824 */ /* 0x000fe200078e0260 */
[----:B------:R-:W-:Y:S02]  /*6080*/  ISETP.NE.AND P1, PT, R114, 0x4, PT ;  /* 0x000000047200780c */ /* 0x000fe40003f25270 */
[----:B------:R-:W-:Y:S02]  /*6090*/  SEL R0, RZ, 0x1, P0 ;  /* 0x00000001ff007807 */ /* 0x000fe40000000000 */
[----:B------:R-:W-:Y:S02]  /*60a0*/  SEL R3, RZ, 0x1, P1 ;  /* 0x00000001ff037807 */ /* 0x000fe40000800000 */
[----:B------:R-:W-:Y:S02]  /*60b0*/  LOP3.LUT R109, R109, R0, RZ, 0x3c, !PT ;  /* 0x000000006d6d7212 */ /* 0x000fe400078e3cff */
[----:B------:R-:W-:Y:S02]  /*60c0*/  LOP3.LUT R110, R110, R3, RZ, 0x3c, !PT ;  /* 0x000000036e6e7212 */ /* 0x000fe400078e3cff */
[----:B------:R-:W-:Y:S02]  /*60d0*/  @P2 R2UR UR36, R107 ;  /* 0x000000006b2422ca */ /* 0x000fe400000e0000 */
[----:B------:R-:W-:Y:S02]  /*60e0*/  SEL R113, R113, RZ, P0 ;  /* 0x000000ff71717207 */ /* 0x000fe40000000000 */
[----:B------:R-:W-:Y:S01]  /*60f0*/  SEL R44, R114, RZ, P1 ;  /* 0x000000ff722c7207 */ /* 0x000fe20000800000 */
[----:B------:R-:W-:Y:S10]  /*6100*/  @P2 BRA `(.L_x_93) ;  /* 0xffffffe400682947 */ /* 0x000ff4000383ffff */
[----:B------:R-:W-:Y:S05]  /*6110*/  EXIT ;  /* 0x000000000000794d */ /* 0x000fea0003800000 */
.L_x_19:
[----:B--2---:R2:W1:Y:S02]  /*6120*/  SYNCS.PHASECHK.TRANS64.TRYWAIT P0, [R3+URZ+0xc0], R2 ;  /* 0x0000c002030075a7 */ /* 0x00446400080011ff */
[----:B-1----:R-:W-:Y:S05]  /*6130*/  @!P0 NANOSLEEP.SYNCS 0x989680 ;  /* 0x009896800000895d */ /* 0x002fea0003900000 */
[----:B------:R-:W1:Y:S02]  /*6140*/  @!P0 SYNCS.PHASECHK.TRANS64 P0, [R3+URZ+0xc0], R2 ;  /* 0x0000c002030085a7 */ /* 0x000e6400080010ff */
[----:B-1----:R-:W-:Y:S05]  /*6150*/  @!P0 BRA `(.L_x_19) ;  /* 0xfffffffc00f08947 */ /* 0x002fea000383ffff */
[----:B------:R-:W-:Y:S05]  /*6160*/  BRA `(.L_x_94) ;  /* 0xffffffb000fc7947 */ /* 0x000fea000383ffff */
.L_x_22:
[----:B-1----:R-:W-:-:S07]  /*6170*/  MOV R2, UR33 ;  /* 0x0000002100027c02 */ /* 0x002fce0008000f00 */
.L_x_95:
[----:B-1----:R1:W2:Y:S02]  /*6180*/  SYNCS.PHASECHK.TRANS64.TRYWAIT P0, [R2+URZ+0x18], R5 ;  /* 0x00001805020075a7 */ /* 0x0022a400080011ff */
[----:B--2---:R-:W-:Y:S05]  /*6190*/  @!P0 NANOSLEEP.SYNCS 0x989680 ;  /* 0x009896800000895d */ /* 0x004fea0003900000 */
[----:B------:R-:W2:Y:S02]  /*61a0*/  @!P0 SYNCS.PHASECHK.TRANS64 P0, [R2+URZ+0x18], R5 ;  /* 0x00001805020085a7 */ /* 0x000ea400080010ff */
[----:B--2---:R-:W-:Y:S05]  /*61b0*/  @!P0 BRA `(.L_x_95) ;  /* 0xfffffffc00f08947 */ /* 0x004fea000383ffff */
[----:B------:R-:W-:Y:S05]  /*61c0*/  BRA `(.L_x_21) ;  /* 0xffffffb4004c7947 */ /* 0x000fea000383ffff */
.L_x_28:
[----:B-1----:R-:W-:-:S07]  /*61d0*/  MOV R2, UR17 ;  /* 0x0000001100027c02 */ /* 0x002fce0008000f00 */
.L_x_96:
[----:B-1----:R1:W2:Y:S02]  /*61e0*/  SYNCS.PHASECHK.TRANS64.TRYWAIT P0, [R2+URZ+0x18], R5 ;  /* 0x00001805020075a7 */ /* 0x0022a400080011ff */
[----:B--2---:R-:W-:Y:S05]  /*61f0*/  @!P0 NANOSLEEP.SYNCS 0x989680 ;  /* 0x009896800000895d */ /* 0x004fea0003900000 */
[----:B------:R-:W2:Y:S02]  /*6200*/  @!P0 SYNCS.PHASECHK.TRANS64 P0, [R2+URZ+0x18], R5 ;  /* 0x00001805020085a7 */ /* 0x000ea400080010ff */
[----:B--2---:R-:W-:Y:S05]  /*6210*/  @!P0 BRA `(.L_x_96) ;  /* 0xfffffffc00f08947 */ /* 0x004fea000383ffff */
[----:B------:R-:W-:Y:S05]  /*6220*/  BRA `(.L_x_27) ;  /* 0xffffffb400f07947 */ /* 0x000fea000383ffff */
.L_x_32:
[----:B-1----:R1:W2:Y:S02]  /*6230*/  SYNCS.PHASECHK.TRANS64.TRYWAIT P0, [R2+URZ+0x50], R3 ;  /* 0x00005003020075a7 */ /* 0x0022a400080011ff */
[----:B--2---:R-:W-:Y:S05]  /*6240*/  @!P0 NANOSLEEP.SYNCS 0x989680 ;  /* 0x009896800000895d */ /* 0x004fea0003900000 */
[----:B------:R-:W2:Y:S02]  /*6250*/  @!P0 SYNCS.PHASECHK.TRANS64 P0, [R2+URZ+0x50], R3 ;  /* 0x00005003020085a7 */ /* 0x000ea400080010ff */
[----:B--2---:R-:W-:Y:S05]  /*6260*/  @!P0 BRA `(.L_x_32) ;  /* 0xfffffffc00f08947 */ /* 0x004fea000383ffff */
[----:B------:R-:W-:Y:S05]  /*6270*/  BRA `(.L_x_97) ;  /* 0xffffffb8007c7947 */ /* 0x000fea000383ffff */
.L_x_36:
[----:B----4-:R-:W-:-:S07]  /*6280*/  MOV R0, UR5 ;  /* 0x0000000500007c02 */ /* 0x010fce0008000f00 */
.L_x_98:
[----:B-1----:R1:W2:Y:S02]  /*6290*/  SYNCS.PHASECHK.TRANS64.TRYWAIT P0, [R0+URZ], R3 ;  /* 0x00000003000075a7 */ /* 0x0022a400080011ff */
[----:B--2---:R-:W-:Y:S05]  /*62a0*/  @!P0 NANOSLEEP.SYNCS 0x989680 ;  /* 0x009896800000895d */ /* 0x004fea0003900000 */
[----:B------:R-:W2:Y:S02]  /*62b0*/  @!P0 SYNCS.PHASECHK.TRANS64 P0, [R0+URZ], R3 ;  /* 0x00000003000085a7 */ /* 0x000ea400080010ff */
[----:B--2---:R-:W-:Y:S05]  /*62c0*/  @!P0 BRA `(.L_x_98) ;  /* 0xfffffffc00f08947 */ /* 0x004fea000383ffff */
[----:B------:R-:W-:Y:S05]  /*62d0*/  BRA `(.L_x_99) ;  /* 0xffffffbc00ec7947 */ /* 0x000fea000383ffff */
.L_x_37:
[----:B----4-:R-:W-:-:S07]  /*62e0*/  MOV R0, UR5 ;  /* 0x0000000500007c02 */ /* 0x010fce0008000f00 */
.L_x_100:
[----:B-1----:R1:W2:Y:S02]  /*62f0*/  SYNCS.PHASECHK.TRANS64.TRYWAIT P0, [R0+URZ], R3 ;  /* 0x00000003000075a7 */ /* 0x0022a400080011ff */
[----:B--2---:R-:W-:Y:S05]  /*6300*/  @!P0 NANOSLEEP.SYNCS 0x989680 ;  /* 0x009896800000895d */ /* 0x004fea0003900000 */
[----:B------:R-:W2:Y:S02]  /*6310*/  @!P0 SYNCS.PHASECHK.TRANS64 P0, [R0+URZ], R3 ;  /* 0x00000003000085a7 */ /* 0x000ea400080010ff */
[----:B--2---:R-:W-:Y:S05]  /*6320*/  @!P0 BRA `(.L_x_100) ;  /* 0xfffffffc00f08947 */ /* 0x004fea000383ffff */
[----:B------:R-:W-:Y:S05]  /*6330*/  BRA `(.L_x_101) ;  /* 0xffffffbc00f87947 */ /* 0x000fea000383ffff */
.L_x_40:
[----:B-1----:R1:W2:Y:S02]  /*6340*/  SYNCS.PHASECHK.TRANS64.TRYWAIT P0, [R0+URZ+0xb0], R5 ;  /* 0x0000b005000075a7 */ /* 0x0022a400080011ff */
[----:B--2---:R-:W-:Y:S05]  /*6350*/  @!P0 NANOSLEEP.SYNCS 0x989680 ;  /* 0x009896800000895d */ /* 0x004fea0003900000 */
[----:B------:R-:W2:Y:S02]  /*6360*/  @!P0 SYNCS.PHASECHK.TRANS64 P0, [R0+URZ+0xb0], R5 ;  /* 0x0000b005000085a7 */ /* 0x000ea400080010ff */
[----:B--2---:R-:W-:Y:S05]  /*6370*/  @!P0 BRA `(.L_x_40) ;  /* 0xfffffffc00f08947 */ /* 0x004fea000383ffff */
[----:B------:R-:W-:Y:S05]  /*6380*/  BRA `(.L_x_102) ;  /* 0xffffffc000547947 */ /* 0x000fea000383ffff */
.L_x_41:
[----:B------:R-:W-:-:S07]  /*6390*/  MOV R0, UR5 ;  /* 0x0000000500007c02 */ /* 0x000fce0008000f00 */
.L_x_103:
[----:B-1----:R1:W2:Y:S02]  /*63a0*/  SYNCS.PHASECHK.TRANS64.TRYWAIT P0, [R0+URZ+0x60], R5 ;  /* 0x00006005000075a7 */ /* 0x0022a400080011ff */
[----:B--2---:R-:W-:Y:S05]  /*63b0*/  @!P0 NANOSLEEP.SYNCS 0x989680 ;  /* 0x009896800000895d */ /* 0x004fea0003900000 */
[----:B------:R-:W2:Y:S02]  /*63c0*/  @!P0 SYNCS.PHASECHK.TRANS64 P0, [R0+URZ+0x60], R5 ;  /* 0x00006005000085a7 */ /* 0x000ea400080010ff */
[----:B--2---:R-:W-:Y:S05]  /*63d0*/  @!P0 BRA `(.L_x_103) ;  /* 0xfffffffc00f08947 */ /* 0x004fea000383ffff */
[----:B------:R-:W-:Y:S05]  /*63e0*/  BRA `(.L_x_104) ;  /* 0xffffffc000647947 */ /* 0x000fea000383ffff */
.L_x_42:
[----:B-1----:R1:W2:Y:S02]  /*63f0*/  SYNCS.PHASECHK.TRANS64.TRYWAIT P1, [R0+URZ+0x50], R5 ;  /* 0x00005005000075a7 */ /* 0x0022a400080211ff */
[----:B--2---:R-:W-:Y:S05]  /*6400*/  @!P1 NANOSLEEP.SYNCS 0x989680 ;  /* 0x009896800000995d */ /* 0x004fea0003900000 */
[----:B------:R-:W2:Y:S02]  /*6410*/  @!P1 SYNCS.PHASECHK.TRANS64 P1, [R0+URZ+0x50], R5 ;  /* 0x00005005000095a7 */ /* 0x000ea400080210ff */
[----:B--2---:R-:W-:Y:S05]  /*6420*/  @!P1 BRA `(.L_x_42) ;  /* 0xfffffffc00f09947 */ /* 0x004fea000383ffff */
[----:B------:R-:W-:Y:S05]  /*6430*/  BRA `(.L_x_105) ;  /* 0xffffffc000947947 */ /* 0x000fea000383ffff */
.L_x_45:
[----:B------:R-:W-:-:S07]  /*6440*/  MOV R0, UR5 ;  /* 0x0000000500007c02 */ /* 0x000fce0008000f00 */
.L_x_106:
[----:B-1----:R1:W2:Y:S02]  /*6450*/  SYNCS.PHASECHK.TRANS64.TRYWAIT P0, [R0+URZ+0x60], R3 ;  /* 0x00006003000075a7 */ /* 0x0022a400080011ff */
[----:B--2---:R-:W-:Y:S05]  /*6460*/  @!P0 NANOSLEEP.SYNCS 0x989680 ;  /* 0x009896800000895d */ /* 0x004fea0003900000 */
[----:B------:R-:W2:Y:S02]  /*6470*/  @!P0 SYNCS.PHASECHK.TRANS64 P0, [R0+URZ+0x60], R3 ;  /* 0x00006003000085a7 */ /* 0x000ea400080010ff */
[----:B--2---:R-:W-:Y:S05]  /*6480*/  @!P0 BRA `(.L_x_106) ;  /* 0xfffffffc00f08947 */ /* 0x004fea000383ffff */
[----:B------:R-:W-:Y:S05]  /*6490*/  BRA `(.L_x_44) ;  /* 0xffffffc000e87947 */ /* 0x000fea000383ffff */
.L_x_52:
[----:B-1----:R1:W2:Y:S02]  /*64a0*/  SYNCS.PHASECHK.TRANS64.TRYWAIT P1, [R0+URZ+0x50], R5 ;  /* 0x00005005000075a7 */ /* 0x0022a400080211ff */
[----:B--2---:R-:W-:Y:S05]  /*64b0*/  @!P1 NANOSLEEP.SYNCS 0x989680 ;  /* 0x009896800000995d */ /* 0x004fea0003900000 */
[----:B------:R-:W2:Y:S02]  /*64c0*/  @!P1 SYNCS.PHASECHK.TRANS64 P1, [R0+URZ+0x50], R5 ;  /* 0x00005005000095a7 */ /* 0x000ea400080210ff */
[----:B--2---:R-:W-:Y:S05]  /*64d0*/  @!P1 BRA `(.L_x_52) ;  /* 0xfffffffc00f09947 */ /* 0x004fea000383ffff */
[----:B------:R-:W-:Y:S05]  /*64e0*/  BRA `(.L_x_107) ;  /* 0xffffffc800587947 */ /* 0x000fea000383ffff */
.L_x_53:
[----:B------:R-:W-:-:S07]  /*64f0*/  MOV R3, UR7 ;  /* 0x0000000700037c02 */ /* 0x000fce0008000f00 */
.L_x_108:
[----:B-1----:R1:W2:Y:S02]  /*6500*/  SYNCS.PHASECHK.TRANS64.TRYWAIT P0, [R3+URZ+0x90], R0 ;  /* 0x00009000030075a7 */ /* 0x0022a400080011ff */
[----:B--2---:R-:W-:Y:S05]  /*6510*/  @!P0 NANOSLEEP.SYNCS 0x989680 ;  /* 0x009896800000895d */ /* 0x004fea0003900000 */
[----:B------:R-:W2:Y:S02]  /*6520*/  @!P0 SYNCS.PHASECHK.TRANS64 P0, [R3+URZ+0x90], R0 ;  /* 0x00009000030085a7 */ /* 0x000ea400080010ff */
[----:B--2---:R-:W-:Y:S05]  /*6530*/  @!P0 BRA `(.L_x_108) ;  /* 0xfffffffc00f08947 */ /* 0x004fea000383ffff */
[----:B------:R-:W-:Y:S05]  /*6540*/  BRA `(.L_x_109) ;  /* 0xffffffc800a87947 */ /* 0x000fea000383ffff */
.L_x_56:
[----:B------:R-:W-:Y:S07]  /*6550*/  MOV R0, UR6 ;  /* 0x0000000600007c02 */ /* 0x000fee0008000f00 */
.L_x_110:
[----:B-1----:R1:W2:Y:S02]  /*6560*/  SYNCS.PHASECHK.TRANS64.TRYWAIT P0, [R0+URZ], R3 ;  /* 0x00000003000075a7 */ /* 0x0022a400080011ff */
[----:B--2---:R-:W-:Y:S05]  /*6570*/  @!P0 NANOSLEEP.SYNCS 0x989680 ;  /* 0x009896800000895d */ /* 0x004fea0003900000 */
[----:B------:R-:W2:Y:S02]  /*6580*/  @!P0 SYNCS.PHASECHK.TRANS64 P0, [R0+URZ], R3 ;  /* 0x00000003000085a7 */ /* 0x000ea400080010ff */
[----:B--2---:R-:W-:Y:S05]  /*6590*/  @!P0 BRA `(.L_x_110) ;  /* 0xfffffffc00f08947 */ /* 0x004fea000383ffff */
[----:B------:R-:W-:Y:S05]  /*65a0*/  BRA `(.L_x_55) ;  /* 0xffffffc800c47947 */ /* 0x000fea000383ffff */
.L_x_59:
[----:B------:R-:W-:-:S07]  /*65b0*/  MOV R0, UR6 ;  /* 0x0000000600007c02 */ /* 0x000fce0008000f00 */
.L_x_111:
[----:B--2---:R2:W4:Y:S02]  /*65c0*/  SYNCS.PHASECHK.TRANS64.TRYWAIT P0, [R0+URZ], R3 ;  /* 0x00000003000075a7 */ /* 0x00452400080011ff */
[----:B----4-:R-:W-:Y:S05]  /*65d0*/  @!P0 NANOSLEEP.SYNCS 0x989680 ;  /* 0x009896800000895d */ /* 0x010fea0003900000 */
[----:B------:R-:W4:Y:S02]  /*65e0*/  @!P0 SYNCS.PHASECHK.TRANS64 P0, [R0+URZ], R3 ;  /* 0x00000003000085a7 */ /* 0x000f2400080010ff */
[----:B----4-:R-:W-:Y:S05]  /*65f0*/  @!P0 BRA `(.L_x_111) ;  /* 0xfffffffc00f08947 */ /* 0x010fea000383ffff */
[----:B------:R-:W-:Y:S05]  /*6600*/  BRA `(.L_x_112) ;  /* 0xffffffcc00a07947 */ /* 0x000fea000383ffff */
.L_x_60:
[----:B------:R-:W-:-:S07]  /*6610*/  MOV R0, UR6 ;  /* 0x0000000600007c02 */ /* 0x000fce0008000f00 */
.L_x_113:
[----:B-1----:R1:W2:Y:S02]  /*6620*/  SYNCS.PHASECHK.TRANS64.TRYWAIT P0, [R0+URZ], R3 ;  /* 0x00000003000075a7 */ /* 0x0022a400080011ff */
[----:B--2---:R-:W-:Y:S05]  /*6630*/  @!P0 NANOSLEEP.SYNCS 0x989680 ;  /* 0x009896800000895d */ /* 0x004fea0003900000 */
[----:B------:R-:W2:Y:S02]  /*6640*/  @!P0 SYNCS.PHASECHK.TRANS64 P0, [R0+URZ], R3 ;  /* 0x00000003000085a7 */ /* 0x000ea400080010ff */
[----:B--2---:R-:W-:Y:S05]  /*6650*/  @!P0 BRA `(.L_x_113) ;  /* 0xfffffffc00f08947 */ /* 0x004fea000383ffff */
[----:B------:R-:W-:Y:S05]  /*6660*/  BRA `(.L_x_114) ;  /* 0xffffffcc00ac7947 */ /* 0x000fea000383ffff */
.L_x_61:
[----:B------:R-:W-:-:S07]  /*6670*/  MOV R0, UR6 ;  /* 0x0000000600007c02 */ /* 0x000fce0008000f00 */
.L_x_115:
[----:B-1----:R1:W2:Y:S02]  /*6680*/  SYNCS.PHASECHK.TRANS64.TRYWAIT P0, [R0+URZ], R3 ;  /* 0x00000003000075a7 */ /* 0x0022a400080011ff */
[----:B--2---:R-:W-:Y:S05]  /*6690*/  @!P0 NANOSLEEP.SYNCS 0x989680 ;  /* 0x009896800000895d */ /* 0x004fea0003900000 */
[----:B------:R-:W2:Y:S02]  /*66a0*/  @!P0 SYNCS.PHASECHK.TRANS64 P0, [R0+URZ], R3 ;  /* 0x00000003000085a7 */ /* 0x000ea400080010ff */
[----:B--2---:R-:W-:Y:S05]  /*66b0*/  @!P0 BRA `(.L_x_115) ;  /* 0xfffffffc00f08947 */ /* 0x004fea000383ffff */
[----:B------:R-:W-:Y:S05]  /*66c0*/  BRA `(.L_x_116) ;  /* 0xffffffcc00b87947 */ /* 0x000fea000383ffff */
.L_x_62:
[----:B------:R-:W-:-:S07]  /*66d0*/  MOV R0, UR7 ;  /* 0x0000000700007c02 */ /* 0x000fce0008000f00 */
.L_x_117:
[----:B-1----:R1:W2:Y:S02]  /*66e0*/  SYNCS.PHASECHK.TRANS64.TRYWAIT P0, [R0+URZ], R3 ;  /* 0x00000003000075a7 */ /* 0x0022a400080011ff */
[----:B--2---:R-:W-:Y:S05]  /*66f0*/  @!P0 NANOSLEEP.SYNCS 0x989680 ;  /* 0x009896800000895d */ /* 0x004fea0003900000 */
[----:B------:R-:W2:Y:S02]  /*6700*/  @!P0 SYNCS.PHASECHK.TRANS64 P0, [R0+URZ], R3 ;  /* 0x00000003000085a7 */ /* 0x000ea400080010ff */
[----:B--2---:R-:W-:Y:S05]  /*6710*/  @!P0 BRA `(.L_x_117) ;  /* 0xfffffffc00f08947 */ /* 0x004fea000383ffff */
[----:B------:R-:W-:Y:S05]  /*6720*/  BRA `(.L_x_118) ;  /* 0xffffffcc00c47947 */ /* 0x000fea000383ffff */
.L_x_67:
[----:B---3--:R3:W1:Y:S02]  /*6730*/  SYNCS.PHASECHK.TRANS64.TRYWAIT P0, [R0+URZ+0x50], R3 ;  /* 0x00005003000075a7 */ /* 0x00866400080011ff */
[----:B-1----:R-:W-:Y:S05]  /*6740*/  @!P0 NANOSLEEP.SYNCS 0x989680 ;  /* 0x009896800000895d */ /* 0x002fea0003900000 */
[----:B------:R-:W1:Y:S02]  /*6750*/  @!P0 SYNCS.PHASECHK.TRANS64 P0, [R0+URZ+0x50], R3 ;  /* 0x00005003000085a7 */ /* 0x000e6400080010ff */
[----:B-1----:R-:W-:Y:S05]  /*6760*/  @!P0 BRA `(.L_x_67) ;  /* 0xfffffffc00f08947 */ /* 0x002fea000383ffff */
[----:B------:R-:W-:Y:S05]  /*6770*/  BRA `(.L_x_119) ;  /* 0xffffffd000c07947 */ /* 0x000fea000383ffff */
.L_x_70:
[----:B------:R-:W-:Y:S07]  /*6780*/  MOV R0, UR6 ;  /* 0x0000000600007c02 */ /* 0x000fee0008000f00 */
.L_x_120:
[----:B-1----:R1:W3:Y:S02]  /*6790*/  SYNCS.PHASECHK.TRANS64.TRYWAIT P0, [R0+URZ+0x48], R3 ;  /* 0x00004803000075a7 */ /* 0x0022e400080011ff */
[----:B---3--:R-:W-:Y:S05]  /*67a0*/  @!P0 NANOSLEEP.SYNCS 0x989680 ;  /* 0x009896800000895d */ /* 0x008fea0003900000 */
[----:B------:R-:W3:Y:S02]  /*67b0*/  @!P0 SYNCS.PHASECHK.TRANS64 P0, [R0+URZ+0x48], R3 ;  /* 0x00004803000085a7 */ /* 0x000ee400080010ff */
[----:B---3--:R-:W-:Y:S05]  /*67c0*/  @!P0 BRA `(.L_x_120) ;  /* 0xfffffffc00f08947 */ /* 0x008fea000383ffff */
[----:B------:R-:W-:Y:S05]  /*67d0*/  BRA `(.L_x_69) ;  /* 0xffffffd400ac7947 */ /* 0x000fea000383ffff */
.L_x_73:
[----:B------:R-:W-:Y:S07]  /*67e0*/  MOV R3, UR6 ;  /* 0x0000000600037c02 */ /* 0x000fee0008000f00 */
.L_x_121:
[----:B-1----:R1:W2:Y:S02]  /*67f0*/  SYNCS.PHASECHK.TRANS64.TRYWAIT P2, [R3+URZ+0x38], R26 ;  /* 0x0000381a030075a7 */ /* 0x0022a400080411ff */
[----:B--2---:R-:W-:Y:S05]  /*6800*/  @!P2 NANOSLEEP.SYNCS 0x989680 ;  /* 0x009896800000a95d */ /* 0x004fea0003900000 */
[----:B------:R-:W2:Y:S02]  /*6810*/  @!P2 SYNCS.PHASECHK.TRANS64 P2, [R3+URZ+0x38], R26 ;  /* 0x0000381a0300a5a7 */ /* 0x000ea400080410ff */
[----:B--2---:R-:W-:Y:S05]  /*6820*/  @!P2 BRA `(.L_x_121) ;  /* 0xfffffffc00f0a947 */ /* 0x004fea000383ffff */
[----:B------:R-:W-:Y:S05]  /*6830*/  BRA `(.L_x_122) ;  /* 0xffffffd800407947 */ /* 0x000fea000383ffff */
.L_x_76:
[----:B--2---:R2:W1:Y:S02]  /*6840*/  SYNCS.PHASECHK.TRANS64.TRYWAIT P0, [R0+URZ+0x50], R3 ;  /* 0x00005003000075a7 */ /* 0x00446400080011ff */
[----:B-1----:R-:W-:Y:S05]  /*6850*/  @!P0 NANOSLEEP.SYNCS 0x989680 ;  /* 0x009896800000895d */ /* 0x002fea0003900000 */
[----:B------:R-:W1:Y:S02]  /*6860*/  @!P0 SYNCS.PHASECHK.TRANS64 P0, [R0+URZ+0x50], R3 ;  /* 0x00005003000085a7 */ /* 0x000e6400080010ff */
[----:B-1----:R-:W-:Y:S05]  /*6870*/  @!P0 BRA `(.L_x_76) ;  /* 0xfffffffc00f08947 */ /* 0x002fea000383ffff */
[----:B------:R-:W-:Y:S05]  /*6880*/  BRA `(.L_x_123) ;  /* 0xffffffdc009c7947 */ /* 0x000fea000383ffff */
.L_x_87:
[----:B-1----:R-:W-:Y:S04]  /*6890*/  MOV R0, UR43 ;  /* 0x0000002b00007c02 */ /* 0x002fe80008000f00 */
[----:B------:R1:W2:Y:S03]  /*68a0*/  SYNCS.PHASECHK.TRANS64.TRYWAIT P1, [R0+URZ+0x30], R3 ;  /* 0x00003003000075a7 */ /* 0x0002a600080211ff */
[----:B--2---:R-:W-:Y:S05]  /*68b0*/  @!P1 NANOSLEEP.SYNCS 0x989680 ;  /* 0x009896800000995d */ /* 0x004fea0003900000 */
[----:B------:R-:W2:Y:S02]  /*68c0*/  @!P1 SYNCS.PHASECHK.TRANS64 P1, [R0+URZ+0x30], R3 ;  /* 0x00003003000095a7 */ /* 0x000ea400080210ff */
[----:B--2---:R-:W-:Y:S05]  /*68d0*/  @!P1 BRA `(.L_x_87) ;  /* 0xfffffffc00ec9947 */ /* 0x004fea000383ffff */
[----:B------:R-:W-:Y:S05]  /*68e0*/  BRA `(.L_x_86) ;  /* 0xffffffe800907947 */ /* 0x000fea000383ffff */
.L_x_89:
[----:B-1----:R1:W4:Y:S02]  /*68f0*/  SYNCS.PHASECHK.TRANS64.TRYWAIT P1, [R92+URZ+0x70], R7 ;  /* 0x000070075c0075a7 */ /* 0x00232400080211ff */
[----:B----4-:R-:W-:Y:S05]  /*6900*/  @!P1 NANOSLEEP.SYNCS 0x989680 ;  /* 0x009896800000995d */ /* 0x010fea0003900000 */
[----:B------:R-:W4:Y:S02]  /*6910*/  @!P1 SYNCS.PHASECHK.TRANS64 P1, [R92+URZ+0x70], R7 ;  /* 0x000070075c0095a7 */ /* 0x000f2400080210ff */
[----:B----4-:R-:W-:Y:S05]  /*6920*/  @!P1 BRA `(.L_x_89) ;  /* 0xfffffffc00f09947 */ /* 0x010fea000383ffff */
[----:B------:R-:W-:Y:S05]  /*6930*/  BRA `(.L_x_88) ;  /* 0xffffffe800cc7947 */ /* 0x000fea000383ffff */
        .weak           $__internal_0_$__cuda_sm10x_tcgen05_guardrail_trap_col_being_dealloced_not_returned_by_alloc
        .type           $__internal_0_$__cuda_sm10x_tcgen05_guardrail_trap_col_being_dealloced_not_returned_by_alloc,@function
        .size           $__internal_0_$__cuda_sm10x_tcgen05_guardrail_trap_col_being_dealloced_not_returned_by_alloc,($__internal_1_$__cuda_sm10x_tcgen05_guardrail_trap_phase_invalid_during_alloc - $__internal_0_$__cuda_sm10x_tcgen05_guardrail_trap_col_being_dealloced_not_returned_by_alloc)
$__internal_0_$__cuda_sm10x_tcgen05_guardrail_trap_col_being_dealloced_not_returned_by_alloc:
[----:B------:R-:W-:Y:S05]  /*6940*/  BPT.TRAP 0x1 ;  /* 0x000000040000795c */ /* 0x000fea0000300000 */
[----:B------:R-:W-:-:S04]  /*6950*/  HFMA2 R3, -RZ, RZ, 0, 0 ;  /* 0x00000000ff037431 */ /* 0x000fc800000001ff */
[----:B------:R-:W-:Y:S05]  /*6960*/  RET.REL.NODEC R2 `(_ZN7cutlass13device_kernelINS_4gemm6kernel13GemmUniversalIN4cute5tupleIJiiiiEEENS1_10collective13CollectiveMmaINS1_35MainloopSm100TmaUmmaWarpSpecializedILi3ELi2ELi4ENS5_IJNS4_1CILi1EEESB_SB_EEEEENS5_IJNSA_ILi64EEESE_NSA_ILi128EEEEEEaNS5_IJlSB_lEEEaSH_NS4_8TiledMMAINS4_8MMA_AtomIJNS4_15SM100_MMA_S8_SSIaaiLi64ELi64ELNS4_4UMMA5MajorE0ELSM_0ELNSL_8SaturateE0EEEEEENS4_6LayoutISC_NS5_IJNSA_ILi0EEESR_SR_EEEEENS5_IJNS4_10UnderscoreESU_SU_EEEEENS4_13SM90_TMA_LOADENS4_14ComposedLayoutINS4_7SwizzleILi3ELi4ELi3EEENS4_18smem_ptr_flag_bitsILi8EEENSQ_INS5_IJNSA_ILi8EEESF_EEENS5_IJSF_SB_EEEEEEEvNS4_8identityESX_S17_vS18_EENS_8epilogue10collective18CollectiveEpilogueINS1A_23Sm100TmaWarpSpecializedILi1ELi1ELi32ELb0ELb0EEEJSG_NS5_IJNSQ_ISE_SB_EES1F_EEEaSH_aSH_NS1A_6fusion15FusionCallbacksIS1E_NS1H_17LinearCombinationIaiaiLNS_15FloatRoundStyleE2EEESG_S1G_JEEENS4_5SM1004TMEM4LOAD26SM100_TMEM_LOAD_16dp32b32xESX_NSY_INSZ_ILi2ELi4ELi3EEES12_NSQ_INS5_IJS13_SE_EEENS5_IJSE_SB_EEEEEEENS4_39AutoVectorizingCopyWithAssumedAlignmentILi128EEENS4_14SM90_TMA_STOREES1V_S1X_S1X_EEEvvEEEEvNT_6ParamsE) ;  /* 0xffffff9402a47950 */ /* 0x000fea0003c3ffff */
        .weak           $__internal_1_$__cuda_sm10x_tcgen05_guardrail_trap_phase_invalid_during_alloc
        .type           $__internal_1_$__cuda_sm10x_tcgen05_guardrail_trap_phase_invalid_during_alloc,@function
        .size           $__internal_1_$__cuda_sm10x_tcgen05_guardrail_trap_phase_invalid_during_alloc,($__internal_2_$__cuda_sm10x_tcgen05_guardrail_trap_unallocated_columns_being_dealloced - $__internal_1_$__cuda_sm10x_tcgen05_guardrail_trap_phase_invalid_during_alloc)
$__internal_1_$__cuda_sm10x_tcgen05_guardrail_trap_phase_invalid_during_alloc:
[----:B------:R-:W-:Y:S05]  /*6970*/  BPT.TRAP 0x1 ;  /* 0x000000040000795c */ /* 0x000fea0000300000 */
[----:B------:R-:W-:-:S04]  /*6980*/  MOV R3, 0x0 ;  /* 0x0000000000037802 */ /* 0x000fc80000000f00 */
[----:B------:R-:W-:Y:S05]  /*6990*/  RET.REL.NODEC R2 `(_ZN7cutlass13device_kernelINS_4gemm6kernel13GemmUniversalIN4cute5tupleIJiiiiEEENS1_10collective13CollectiveMmaINS1_35MainloopSm100TmaUmmaWarpSpecializedILi3ELi2ELi4ENS5_IJNS4_1CILi1EEESB_SB_EEEEENS5_IJNSA_ILi64EEESE_NSA_ILi128EEEEEEaNS5_IJlSB_lEEEaSH_NS4_8TiledMMAINS4_8MMA_AtomIJNS4_15SM100_MMA_S8_SSIaaiLi64ELi64ELNS4_4UMMA5MajorE0ELSM_0ELNSL_8SaturateE0EEEEEENS4_6LayoutISC_NS5_IJNSA_ILi0EEESR_SR_EEEEENS5_IJNS4_10UnderscoreESU_SU_EEEEENS4_13SM90_TMA_LOADENS4_14ComposedLayoutINS4_7SwizzleILi3ELi4ELi3EEENS4_18smem_ptr_flag_bitsILi8EEENSQ_INS5_IJNSA_ILi8EEESF_EEENS5_IJSF_SB_EEEEEEEvNS4_8identityESX_S17_vS18_EENS_8epilogue10collective18CollectiveEpilogueINS1A_23Sm100TmaWarpSpecializedILi1ELi1ELi32ELb0ELb0EEEJSG_NS5_IJNSQ_ISE_SB_EES1F_EEEaSH_aSH_NS1A_6fusion15FusionCallbacksIS1E_NS1H_17LinearCombinationIaiaiLNS_15FloatRoundStyleE2EEESG_S1G_JEEENS4_5SM1004TMEM4LOAD26SM100_TMEM_LOAD_16dp32b32xESX_NSY_INSZ_ILi2ELi4ELi3EEES12_NSQ_INS5_IJS13_SE_EEENS5_IJSE_SB_EEEEEEENS4_39AutoVectorizingCopyWithAssumedAlignmentILi128EEENS4_14SM90_TMA_STOREES1V_S1X_S1X_EEEvvEEEEvNT_6ParamsE) ;  /* 0xffffff9402987950 */ /* 0x000fea0003c3ffff */
        .weak           $__internal_2_$__cuda_sm10x_tcgen05_guardrail_trap_unallocated_columns_being_dealloced
        .type           $__internal_2_$__cuda_sm10x_tcgen05_guardrail_trap_unallocated_columns_being_dealloced,@function
        .size           $__internal_2_$__cuda_sm10x_tcgen05_guardrail_trap_unallocated_columns_being_dealloced,(.L_x_125 - $__internal_2_$__cuda_sm10x_tcgen05_guardrail_trap_unallocated_columns_being_dealloced)
$__internal_2_$__cuda_sm10x_tcgen05_guardrail_trap_unallocated_columns_being_dealloced:
[----:B------:R-:W-:Y:S05]  /*69a0*/  BPT.TRAP 0x1 ;  /* 0x000000040000795c */ /* 0x000fea0000300000 */
[----:B------:R-:W-:-:S04]  /*69b0*/  HFMA2 R3, -RZ, RZ, 0, 0 ;  /* 0x00000000ff037431 */ /* 0x000fc800000001ff */
[----:B------:R-:W-:Y:S05]  /*69c0*/  RET.REL.NODEC R2 `(_ZN7cutlass13device_kernelINS_4gemm6kernel13GemmUniversalIN4cute5tupleIJiiiiEEENS1_10collective13CollectiveMmaINS1_35MainloopSm100TmaUmmaWarpSpecializedILi3ELi2ELi4ENS5_IJNS4_1CILi1EEESB_SB_EEEEENS5_IJNSA_ILi64EEESE_NSA_ILi128EEEEEEaNS5_IJlSB_lEEEaSH_NS4_8TiledMMAINS4_8MMA_AtomIJNS4_15SM100_MMA_S8_SSIaaiLi64ELi64ELNS4_4UMMA5MajorE0ELSM_0ELNSL_8SaturateE0EEEEEENS4_6LayoutISC_NS5_IJNSA_ILi0EEESR_SR_EEEEENS5_IJNS4_10UnderscoreESU_SU_EEEEENS4_13SM90_TMA_LOADENS4_14ComposedLayoutINS4_7SwizzleILi3ELi4ELi3EEENS4_18smem_ptr_flag_bitsILi8EEENSQ_INS5_IJNSA_ILi8EEESF_EEENS5_IJSF_SB_EEEEEEEvNS4_8identityESX_S17_vS18_EENS_8epilogue10collective18CollectiveEpilogueINS1A_23Sm100TmaWarpSpecializedILi1ELi1ELi32ELb0ELb0EEEJSG_NS5_IJNSQ_ISE_SB_EES1F_EEEaSH_aSH_NS1A_6fusion15FusionCallbacksIS1E_NS1H_17LinearCombinationIaiaiLNS_15FloatRoundStyleE2EEESG_S1G_JEEENS4_5SM1004TMEM4LOAD26SM100_TMEM_LOAD_16dp32b32xESX_NSY_INSZ_ILi2ELi4ELi3EEES12_NSQ_INS5_IJS13_SE_EEENS5_IJSE_SB_EEEEEEENS4_39AutoVectorizingCopyWithAssumedAlignmentILi128EEENS4_14SM90_TMA_STOREES1V_S1X_S1X_EEEvvEEEEvNT_6ParamsE) ;  /* 0xffffff94028c7950 */ /* 0x000fea0003c3ffff */
.L_x_124:
[----:B------:R-:W-:-:S00]  /*69d0*/  BRA `(.L_x_124) ;  /* 0xfffffffc00fc7947 */ /* 0x000fc0000383ffff */
[----:B------:R-:W-:-:S00]  /*69e0*/  NOP ;  /* 0x0000000000007918 */ /* 0x000fc00000000000 */
        /* <DEDUP_REMOVED lines=9> */
.L_x_125:


//--------------------- .nv.global.init           --------------------------
	.section	.nv.global.init,"aw",@progbits
.nv.global.init:
	.type		$str$27,@object
	.size		$str$27,($str$28 - $str$27)
$str$27:
        /*0000*/ 	.byte	0x28, 0x61, 0x64, 0x64, 0x72, 0x65, 0x73, 0x73, 0x20, 0x26, 0x20, 0x6d, 0x61, 0x73, 0x6b, 0x29
        /*0010*/ 	.byte	0x20, 0x3d, 0x3d, 0x20, 0x30, 0x00
	.type		$str$28,@object
	.size		$str$28,($str$26 - $str$28)
$str$28:
        /*0016*/ 	.byte	0x2f, 0x74, 0x6d, 0x70, 0x2f, 0x63, 0x75, 0x74, 0x6c, 0x61, 0x73, 0x73, 0x5f, 0x73, 0x77, 0x65
        /*0026*/ 	.byte	0x65, 0x70, 0x5f, 0x73, 0x72, 0x63, 0x2f, 0x69, 0x6e, 0x63, 0x6c, 0x75, 0x64, 0x65, 0x2f, 0x63
        /*0036*/ 	.byte	0x75, 0x74, 0x65, 0x2f, 0x70, 0x6f, 0x69, 0x6e, 0x74, 0x65, 0x72, 0x5f, 0x66, 0x6c, 0x61, 0x67
        /*0046*/ 	.byte	0x67, 0x65, 0x64, 0x2e, 0x68, 0x70, 0x70, 0x00
	.type		$str$26,@object
	.size		$str$26,($str$25 - $str$26)
$str$26:
        /*004e*/ 	.byte	0x2f, 0x74, 0x6d, 0x70, 0x2f, 0x63, 0x75, 0x74, 0x6c, 0x61, 0x73, 0x73, 0x5f, 0x73, 0x77, 0x65
        /*005e*/ 	.byte	0x65, 0x70, 0x5f, 0x73, 0x72, 0x63, 0x2f, 0x69, 0x6e, 0x63, 0x6c, 0x75, 0x64, 0x65, 0x2f, 0x63
        /*006e*/ 	.byte	0x75, 0x74, 0x65, 0x2f, 0x61, 0x74, 0x6f, 0x6d, 0x2f, 0x63, 0x6f, 0x70, 0x79, 0x5f, 0x74, 0x72
        /*007e*/ 	.byte	0x61, 0x69, 0x74, 0x73, 0x5f, 0x73, 0x6d, 0x31, 0x30, 0x30, 0x2e, 0x68, 0x70, 0x70, 0x00
	.type		$str$25,@object
	.size		$str$25,(__unnamed_1 - $str$25)
$str$25:
        /*008d*/ 	.byte	0x28, 0x28, 0x75, 0x69, 0x6e, 0x74, 0x33, 0x32, 0x5f, 0x74, 0x28, 0x74, 0x68, 0x72, 0x65, 0x61
        /*009d*/ 	.byte	0x64, 0x49, 0x64, 0x78, 0x2e, 0x78, 0x29, 0x20, 0x2f, 0x20, 0x33, 0x32, 0x29, 0x20, 0x25, 0x20
        /*00ad*/ 	.byte	0x34, 0x29, 0x20, 0x3d, 0x3d, 0x20, 0x28, 0x28, 0x28, 0x74, 0x6d, 0x65, 0x6d, 0x5f, 0x61, 0x64
        /*00bd*/ 	.byte	0x64, 0x72, 0x20, 0x3e, 0x3e, 0x20, 0x31, 0x36, 0x29, 0x20, 0x2f, 0x20, 0x33, 0x32, 0x29, 0x20
        /*00cd*/ 	.byte	0x25, 0x20, 0x34, 0x29, 0x00
	.type		__unnamed_1,@object
	.size		__unnamed_1,(__unnamed_2 - __unnamed_1)
__unnamed_1:
        /*00d2*/ 	.byte	0x61, 0x75, 0x74, 0x6f, 0x20, 0x63, 0x75, 0x74, 0x65, 0x3a, 0x3a, 0x61, 0x73, 0x5f, 0x70, 0x6f
        /* <DEDUP_REMOVED lines=24> */
        /*0262*/ 	.byte	0x00
	.type		__unnamed_2,@object
	.size		__unnamed_2,(.L_2 - __unnamed_2)
__unnamed_2:
        /* <DEDUP_REMOVED lines=41> */
.L_2:


//--------------------- .nv.shared._ZN7cutlass13device_kernelINS_4gemm6kernel13GemmUniversalIN4cute5tupleIJiiiiEEENS1_10collective13CollectiveMmaINS1_35MainloopSm100TmaUmmaWarpSpecializedILi3ELi2ELi4ENS5_IJNS4_1CILi1EEESB_SB_EEEEENS5_IJNSA_ILi64EEESE_NSA_ILi128EEEEEEaNS5_IJlSB_lEEEaSH_NS4_8TiledMMAINS4_8MMA_AtomIJNS4_15SM100_MMA_S8_SSIaaiLi64ELi64ELNS4_4UMMA5MajorE0ELSM_0ELNSL_8SaturateE0EEEEEENS4_6LayoutISC_NS5_IJNSA_ILi0EEESR_SR_EEEEENS5_IJNS4_10UnderscoreESU_SU_EEEEENS4_13SM90_TMA_LOADENS4_14ComposedLayoutINS4_7SwizzleILi3ELi4ELi3EEENS4_18smem_ptr_flag_bitsILi8EEENSQ_INS5_IJNSA_ILi8EEESF_EEENS5_IJSF_SB_EEEEEEEvNS4_8identityESX_S17_vS18_EENS_8epilogue10collective18CollectiveEpilogueINS1A_23Sm100TmaWarpSpecializedILi1ELi1ELi32ELb0ELb0EEEJSG_NS5_IJNSQ_ISE_SB_EES1F_EEEaSH_aSH_NS1A_6fusion15FusionCallbacksIS1E_NS1H_17LinearCombinationIaiaiLNS_15FloatRoundStyleE2EEESG_S1G_JEEENS4_5SM1004TMEM4LOAD26SM100_TMEM_LOAD_16dp32b32xESX_NSY_INSZ_ILi2ELi4ELi3EEES12_NSQ_INS5_IJS13_SE_EEENS5_IJSE_SB_EEEEEEENS4_39AutoVectorizingCopyWithAssumedAlignmentILi128EEENS4_14SM90_TMA_STOREES1V_S1X_S1X_EEEvvEEEEvNT_6ParamsE --------------------------
	.section	.nv.shared._ZN7cutlass13device_kernelINS_4gemm6kernel13GemmUniversalIN4cute5tupleIJiiiiEEENS1_10collective13CollectiveMmaINS1_35MainloopSm100TmaUmmaWarpSpecializedILi3ELi2ELi4ENS5_IJNS4_1CILi1EEESB_SB_EEEEENS5_IJNSA_ILi64EEESE_NSA_ILi128EEEEEEaNS5_IJlSB_lEEEaSH_NS4_8TiledMMAINS4_8MMA_AtomIJNS4_15SM100_MMA_S8_SSIaaiLi64ELi64ELNS4_4UMMA5MajorE0ELSM_0ELNSL_8SaturateE0EEEEEENS4_6LayoutISC_NS5_IJNSA_ILi0EEESR_SR_EEEEENS5_IJNS4_10UnderscoreESU_SU_EEEEENS4_13SM90_TMA_LOADENS4_14ComposedLayoutINS4_7SwizzleILi3ELi4ELi3EEENS4_18smem_ptr_flag_bitsILi8EEENSQ_INS5_IJNSA_ILi8EEESF_EEENS5_IJSF_SB_EEEEEEEvNS4_8identityESX_S17_vS18_EENS_8epilogue10collective18CollectiveEpilogueINS1A_23Sm100TmaWarpSpecializedILi1ELi1ELi32ELb0ELb0EEEJSG_NS5_IJNSQ_ISE_SB_EES1F_EEEaSH_aSH_NS1A_6fusion15FusionCallbacksIS1E_NS1H_17LinearCombinationIaiaiLNS_15FloatRoundStyleE2EEESG_S1G_JEEENS4_5SM1004TMEM4LOAD26SM100_TMEM_LOAD_16dp32b32xESX_NSY_INSZ_ILi2ELi4ELi3EEES12_NSQ_INS5_IJS13_SE_EEENS5_IJSE_SB_EEEEEEENS4_39AutoVectorizingCopyWithAssumedAlignmentILi128EEENS4_14SM90_TMA_STOREES1V_S1X_S1X_EEEvvEEEEvNT_6ParamsE,"aw",@nobits
	.sectionflags	@""
	.align	16
	.zero		1024


//--------------------- .nv.shared.reserved.0     --------------------------
	.section	.nv.shared.reserved.0,"aw",@nobits
	.weak		__nv_reservedSMEM_offset_0_alias
	.size		__nv_reservedSMEM_offset_0_alias, 0, 64
	.other		__nv_reservedSMEM_offset_0_alias,@"STO_CUDA_RESERVED_SHARED STV_DEFAULT"
__nv_reservedSMEM_offset_0_alias:
	.zero		0
.nv.shared.reserved.0:
	.zero		64
	.weak		__nv_reservedSMEM_tcgen05_partition
	.type		__nv_reservedSMEM_tcgen05_partition,@object
	.size		__nv_reservedSMEM_tcgen05_partition,(.L_0 - __nv_reservedSMEM_tcgen05_partition)
__nv_reservedSMEM_tcgen05_partition:
	.zero		32
.L_0:


//--------------------- .nv.global                --------------------------
	.section	.nv.global,"aw",@nobits
.nv.global:
	.type		_ZN40_INTERNAL_5d7ebf78_4_k_cu_283e6eb9_261234cute1_E,@object
	.size		_ZN40_INTERNAL_5d7ebf78_4_k_cu_283e6eb9_261234cute1_E,(_ZN40_INTERNAL_5d7ebf78_4_k_cu_283e6eb9_261234cuda3std3__45__cpo6cbeginE - _ZN40_INTERNAL_5d7ebf78_4_k_cu_283e6eb9_261234cute1_E)
_ZN40_INTERNAL_5d7ebf78_4_k_cu_283e6eb9_261234cute1_E:
	.zero		1
	.type		_ZN40_INTERNAL_5d7ebf78_4_k_cu_283e6eb9_261234cuda3std3__45__cpo6cbeginE,@object
	.size		_ZN40_INTERNAL_5d7ebf78_4_k_cu_283e6eb9_261234cuda3std3__45__cpo6cbeginE,(_ZN40_INTERNAL_5d7ebf78_4_k_cu_283e6eb9_261234cuda3std3__48in_placeE - _ZN40_INTERNAL_5d7ebf78_4_k_cu_283e6eb9_261234cuda3std3__45__cpo6cbeginE)
_ZN40_INTERNAL_5d7ebf78_4_k_cu_283e6eb9_261234cuda3std3__45__cpo6cbeginE:
	.zero		1
	.type		_ZN40_INTERNAL_5d7ebf78_4_k_cu_283e6eb9_261234cuda3std3__48in_placeE,@object
	.size		_ZN40_INTERNAL_5d7ebf78_4_k_cu_283e6eb9_261234cuda3std3__48in_placeE,(_ZN40_INTERNAL_5d7ebf78_4_k_cu_283e6eb9_261234cuda3std6ranges3__45__cpo9iter_moveE - _ZN40_INTERNAL_5d7ebf78_4_k_cu_283e6eb9_261234cuda3std3__48in_placeE)
_ZN40_INTERNAL_5d7ebf78_4_k_cu_283e6eb9_261234cuda3std3__48in_placeE:
	.zero		1
	.type		_ZN40_INTERNAL_5d7ebf78_4_k_cu_283e6eb9_261234cuda3std6ranges3__45__cpo9iter_moveE,@object
	.size		_ZN40_INTERNAL_5d7ebf78_4_k_cu_283e6eb9_261234cuda3std6ranges3__45__cpo9iter_moveE,(_ZN40_INTERNAL_5d7ebf78_4_k_cu_283e6eb9_261234cuda3std3__45__cpo5beginE - _ZN40_INTERNAL_5d7ebf78_4_k_cu_283e6eb9_261234cuda3std6ranges3__45__cpo9iter_moveE)
_ZN40_INTERNAL_5d7ebf78_4_k_cu_283e6eb9_261234cuda3std6ranges3__45__cpo9iter_moveE:
	.zero		1
	.type		_ZN40_INTERNAL_5d7ebf78_4_k_cu_283e6eb9_261234cuda3std3__45__cpo5beginE,@object
	.size		_ZN40_INTERNAL_5d7ebf78_4_k_cu_283e6eb9_261234cuda3std3__45__cpo5beginE,(_ZN40_INTERNAL_5d7ebf78_4_k_cu_283e6eb9_261234cuda3std3__442_GLOBAL__N__5d7ebf78_4_k_cu_283e6eb9_261236ignoreE - _ZN40_INTERNAL_5d7ebf78_4_k_cu_283e6eb9_261234cuda3std3__45__cpo5beginE)
_ZN40_INTERNAL_5d7ebf78_4_k_cu_283e6eb9_261234cuda3std3__45__cpo5beginE:
	.zero		1
	.type		_ZN40_INTERNAL_5d7ebf78_4_k_cu_283e6eb9_261234cuda3std3__442_GLOBAL__N__5d7ebf78_4_k_cu_283e6eb9_261236ignoreE,@object
	.size		_ZN40_INTERNAL_5d7ebf78_4_k_cu_283e6eb9_261234cuda3std3__442_GLOBAL__N__5d7ebf78_4_k_cu_283e6eb9_261236ignoreE,(_ZN40_INTERNAL_5d7ebf78_4_k_cu_283e6eb9_261234cute7productE - _ZN40_INTERNAL_5d7ebf78_4_k_cu_283e6eb9_261234cuda3std3__442_GLOBAL__N__5d7ebf78_4_k_cu_283e6eb9_261236ignoreE)
_ZN40_INTERNAL_5d7ebf78_4_k_cu_283e6eb9_261234cuda3std3__442_GLOBAL__N__5d7ebf78_4_k_cu_283e6eb9_261236ignoreE:
	.zero		1
	.type		_ZN40_INTERNAL_5d7ebf78_4_k_cu_283e6eb9_261234cute7productE,@object
	.size		_ZN40_INTERNAL_5d7ebf78_4_k_cu_283e6eb9_261234cute7productE,(_ZN40_INTERNAL_5d7ebf78_4_k_cu_283e6eb9_261234cuda3std3__45__cpo3endE - _ZN40_INTERNAL_5d7ebf78_4_k_cu_283e6eb9_261234cute7productE)
_ZN40_INTERNAL_5d7ebf78_4_k_cu_283e6eb9_261234cute7productE:
	.zero		1
	.type		_ZN40_INTERNAL_5d7ebf78_4_k_cu_283e6eb9_261234cuda3std3__45__cpo3endE,@object
	.size		_ZN40_INTERNAL_5d7ebf78_4_k_cu_283e6eb9_261234cuda3std3__45__cpo3endE,(_ZN40_INTERNAL_5d7ebf78_4_k_cu_283e6eb9_261234cuda3std3__419piecewise_constructE - _ZN40_INTERNAL_5d7ebf78_4_k_cu_283e6eb9_261234cuda3std3__45__cpo3endE)
_ZN40_INTERNAL_5d7ebf78_4_k_cu_283e6eb9_261234cuda3std3__45__cpo3endE:
	.zero		1
	.type		_ZN40_INTERNAL_5d7ebf78_4_k_cu_283e6eb9_261234cuda3std3__419piecewise_constructE,@object
	.size		_ZN40_INTERNAL_5d7ebf78_4_k_cu_283e6eb9_261234cuda3std3__419piecewise_constructE,(_ZN40_INTERNAL_5d7ebf78_4_k_cu_283e6eb9_261234cuda3std3__45__cpo4cendE - _ZN40_INTERNAL_5d7ebf78_4_k_cu_283e6eb9_261234cuda3std3__419piecewise_constructE)
_ZN40_INTERNAL_5d7ebf78_4_k_cu_283e6eb9_261234cuda3std3__419piecewise_constructE:
	.zero		1
	.type		_ZN40_INTERNAL_5d7ebf78_4_k_cu_283e6eb9_261234cuda3std3__45__cpo4cendE,@object
	.size		_ZN40_INTERNAL_5d7ebf78_4_k_cu_283e6eb9_261234cuda3std3__45__cpo4cendE,(_ZN40_INTERNAL_5d7ebf78_4_k_cu_283e6eb9_261234cuda3std6ranges3__45__cpo4swapE - _ZN40_INTERNAL_5d7ebf78_4_k_cu_283e6eb9_261234cuda3std3__45__cpo4cendE)
_ZN40_INTERNAL_5d7ebf78_4_k_cu_283e6eb9_261234cuda3std3__45__cpo4cendE:
	.zero		1
	.type		_ZN40_INTERNAL_5d7ebf78_4_k_cu_283e6eb9_261234cuda3std6ranges3__45__cpo4swapE,@object
	.size		_ZN40_INTERNAL_5d7ebf78_4_k_cu_283e6eb9_261234cuda3std6ranges3__45__cpo4swapE,(.L_10 - _ZN40_INTERNAL_5d7ebf78_4_k_cu_283e6eb9_261234cuda3std6ranges3__45__cpo4swapE)
_ZN40_INTERNAL_5d7ebf78_4_k_cu_283e6eb9_261234cuda3std6ranges3__45__cpo4swapE:
	.zero		1
.L_10:


//--------------------- .nv.constant0._ZN7cutlass13device_kernelINS_4gemm6kernel13GemmUniversalIN4cute5tupleIJiiiiEEENS1_10collective13CollectiveMmaINS1_35MainloopSm100TmaUmmaWarpSpecializedILi3ELi2ELi4ENS5_IJNS4_1CILi1EEESB_SB_EEEEENS5_IJNSA_ILi64EEESE_NSA_ILi128EEEEEEaNS5_IJlSB_lEEEaSH_NS4_8TiledMMAINS4_8MMA_AtomIJNS4_15SM100_MMA_S8_SSIaaiLi64ELi64ELNS4_4UMMA5MajorE0ELSM_0ELNSL_8SaturateE0EEEEEENS4_6LayoutISC_NS5_IJNSA_ILi0EEESR_SR_EEEEENS5_IJNS4_10UnderscoreESU_SU_EEEEENS4_13SM90_TMA_LOADENS4_14ComposedLayoutINS4_7SwizzleILi3ELi4ELi3EEENS4_18smem_ptr_flag_bitsILi8EEENSQ_INS5_IJNSA_ILi8EEESF_EEENS5_IJSF_SB_EEEEEEEvNS4_8identityESX_S17_vS18_EENS_8epilogue10collective18CollectiveEpilogueINS1A_23Sm100TmaWarpSpecializedILi1ELi1ELi32ELb0ELb0EEEJSG_NS5_IJNSQ_ISE_SB_EES1F_EEEaSH_aSH_NS1A_6fusion15FusionCallbacksIS1E_NS1H_17LinearCombinationIaiaiLNS_15FloatRoundStyleE2EEESG_S1G_JEEENS4_5SM1004TMEM4LOAD26SM100_TMEM_LOAD_16dp32b32xESX_NSY_INSZ_ILi2ELi4ELi3EEES12_NSQ_INS5_IJS13_SE_EEENS5_IJSE_SB_EEEEEEENS4_39AutoVectorizingCopyWithAssumedAlignmentILi128EEENS4_14SM90_TMA_STOREES1V_S1X_S1X_EEEvvEEEEvNT_6ParamsE --------------------------
	.section	.nv.constant0._ZN7cutlass13device_kernelINS_4gemm6kernel13GemmUniversalIN4cute5tupleIJiiiiEEENS1_10collective13CollectiveMmaINS1_35MainloopSm100TmaUmmaWarpSpecializedILi3ELi2ELi4ENS5_IJNS4_1CILi1EEESB_SB_EEEEENS5_IJNSA_ILi64EEESE_NSA_ILi128EEEEEEaNS5_IJlSB_lEEEaSH_NS4_8TiledMMAINS4_8MMA_AtomIJNS4_15SM100_MMA_S8_SSIaaiLi64ELi64ELNS4_4UMMA5MajorE0ELSM_0ELNSL_8SaturateE0EEEEEENS4_6LayoutISC_NS5_IJNSA_ILi0EEESR_SR_EEEEENS5_IJNS4_10UnderscoreESU_SU_EEEEENS4_13SM90_TMA_LOADENS4_14ComposedLayoutINS4_7SwizzleILi3ELi4ELi3EEENS4_18smem_ptr_flag_bitsILi8EEENSQ_INS5_IJNSA_ILi8EEESF_EEENS5_IJSF_SB_EEEEEEEvNS4_8identityESX_S17_vS18_EENS_8epilogue10collective18CollectiveEpilogueINS1A_23Sm100TmaWarpSpecializedILi1ELi1ELi32ELb0ELb0EEEJSG_NS5_IJNSQ_ISE_SB_EES1F_EEEaSH_aSH_NS1A_6fusion15FusionCallbacksIS1E_NS1H_17LinearCombinationIaiaiLNS_15FloatRoundStyleE2EEESG_S1G_JEEENS4_5SM1004TMEM4LOAD26SM100_TMEM_LOAD_16dp32b32xESX_NSY_INSZ_ILi2ELi4ELi3EEES12_NSQ_INS5_IJS13_SE_EEENS5_IJSE_SB_EEEEEEENS4_39AutoVectorizingCopyWithAssumedAlignmentILi128EEENS4_14SM90_TMA_STOREES1V_S1X_S1X_EEEvvEEEEvNT_6ParamsE,"a",@progbits
	.sectionflags	@""
	.align	4
.nv.constant0._ZN7cutlass13device_kernelINS_4gemm6kernel13GemmUniversalIN4cute5tupleIJiiiiEEENS1_10collective13CollectiveMmaINS1_35MainloopSm100TmaUmmaWarpSpecializedILi3ELi2ELi4ENS5_IJNS4_1CILi1EEESB_SB_EEEEENS5_IJNSA_ILi64EEESE_NSA_ILi128EEEEEEaNS5_IJlSB_lEEEaSH_NS4_8TiledMMAINS4_8MMA_AtomIJNS4_15SM100_MMA_S8_SSIaaiLi64ELi64ELNS4_4UMMA5MajorE0ELSM_0ELNSL_8SaturateE0EEEEEENS4_6LayoutISC_NS5_IJNSA_ILi0EEESR_SR_EEEEENS5_IJNS4_10UnderscoreESU_SU_EEEEENS4_13SM90_TMA_LOADENS4_14ComposedLayoutINS4_7SwizzleILi3ELi4ELi3EEENS4_18smem_ptr_flag_bitsILi8EEENSQ_INS5_IJNSA_ILi8EEESF_EEENS5_IJSF_SB_EEEEEEEvNS4_8identityESX_S17_vS18_EENS_8epilogue10collective18CollectiveEpilogueINS1A_23Sm100TmaWarpSpecializedILi1ELi1ELi32ELb0ELb0EEEJSG_NS5_IJNSQ_ISE_SB_EES1F_EEEaSH_aSH_NS1A_6fusion15FusionCallbacksIS1E_NS1H_17LinearCombinationIaiaiLNS_15FloatRoundStyleE2EEESG_S1G_JEEENS4_5SM1004TMEM4LOAD26SM100_TMEM_LOAD_16dp32b32xESX_NSY_INSZ_ILi2ELi4ELi3EEES12_NSQ_INS5_IJS13_SE_EEENS5_IJSE_SB_EEEEEEENS4_39AutoVectorizingCopyWithAssumedAlignmentILi128EEENS4_14SM90_TMA_STOREES1V_S1X_S1X_EEEvvEEEEvNT_6ParamsE:
	.zero		2944


//--------------------- SYMBOLS --------------------------

	.type		.nv.reservedSmem.offset0,@object
	.size		.nv.reservedSmem.offset0,0x4
	.type		.nv.reservedSmem.cap,@object
	.size		.nv.reservedSmem.cap,0x4
	.type		__assertfail,@function
